//
// Generated by NVIDIA NVVM Compiler
//
// Compiler Build ID: CL-36424714
// Cuda compilation tools, release 13.0, V13.0.88
// Based on NVVM 20.0.0
//

.version 9.0
.target sm_100
.address_size 64

	// .globl	_Z4loopPmS_PVmmm

.visible .entry _Z4loopPmS_PVmmm(
	.param .u64 .ptr .align 1 _Z4loopPmS_PVmmm_param_0,
	.param .u64 .ptr .align 1 _Z4loopPmS_PVmmm_param_1,
	.param .u64 .ptr .align 1 _Z4loopPmS_PVmmm_param_2,
	.param .u64 _Z4loopPmS_PVmmm_param_3,
	.param .u64 _Z4loopPmS_PVmmm_param_4
)
{
	.reg .pred 	%p<32>;
	.reg .b32 	%r<22>;
	.reg .b64 	%rd<115>;

	ld.param.u64 	%rd49, [_Z4loopPmS_PVmmm_param_0];
	ld.param.u64 	%rd50, [_Z4loopPmS_PVmmm_param_1];
	ld.param.u64 	%rd51, [_Z4loopPmS_PVmmm_param_2];
	ld.param.u64 	%rd52, [_Z4loopPmS_PVmmm_param_3];
	ld.param.u64 	%rd53, [_Z4loopPmS_PVmmm_param_4];
	cvta.to.global.u64 	%rd1, %rd51;
	// begin inline asm
	mov.u32 %r3, %smid;
	// end inline asm
	setp.eq.s32 	%p1, %r3, 0;
	@%p1 bra 	$L__BB0_5;
	setp.ne.s32 	%p2, %r3, 1;
	@%p2 bra 	$L__BB0_43;
$L__BB0_2:
	ld.volatile.global.u64 	%rd114, [%rd1];
	setp.eq.s64 	%p3, %rd51, %rd114;
	@%p3 bra 	$L__BB0_4;
$L__BB0_3:
	ld.volatile.u64 	%rd54, [%rd114+16];
	add.s64 	%rd55, %rd54, 1;
	st.volatile.u64 	[%rd114+16], %rd55;
	ld.volatile.u64 	%rd114, [%rd114];
	setp.ne.s64 	%p4, %rd51, %rd114;
	@%p4 bra 	$L__BB0_3;
$L__BB0_4:
	ld.volatile.u64 	%rd56, [%rd114+8];
	setp.eq.s64 	%p5, %rd56, %rd53;
	@%p5 bra 	$L__BB0_2;
	bra.uni 	$L__BB0_42;
$L__BB0_5:
	cvta.to.global.u64 	%rd2, %rd52;
	mov.b32 	%r21, 0;
$L__BB0_6:
	cvt.u64.u32 	%rd3, %r21;
	mul.wide.u32 	%rd57, %r21, 8;
	add.s64 	%rd4, %rd2, %rd57;
	ld.global.u64 	%rd58, [%rd4];
	setp.eq.s64 	%p6, %rd58, 31122;
	@%p6 bra 	$L__BB0_8;
	ld.global.u64 	%rd104, [%rd4+16];
	bra.uni 	$L__BB0_10;
$L__BB0_8:
	ld.global.u64 	%rd104, [%rd4+16];
	setp.ne.s64 	%p7, %rd104, 31047;
	@%p7 bra 	$L__BB0_10;
	ld.global.u64 	%rd60, [%rd4+24];
	and.b64  	%rd61, %rd60, 268435455;
	setp.eq.s64 	%p8, %rd61, 58720256;
	mov.b64 	%rd104, 31047;
	mov.u64 	%rd111, %rd3;
	mov.u64 	%rd112, %rd4;
	@%p8 bra 	$L__BB0_38;
$L__BB0_10:
	setp.eq.s64 	%p9, %rd104, 31122;
	@%p9 bra 	$L__BB0_12;
	ld.global.u64 	%rd105, [%rd4+32];
	bra.uni 	$L__BB0_14;
$L__BB0_12:
	ld.global.u64 	%rd105, [%rd4+32];
	setp.ne.s64 	%p10, %rd105, 31047;
	@%p10 bra 	$L__BB0_14;
	ld.global.u64 	%rd63, [%rd4+40];
	and.b64  	%rd64, %rd63, 268435455;
	setp.eq.s64 	%p11, %rd64, 58720256;
	add.s64 	%rd112, %rd4, 16;
	cvt.u32.u64 	%r6, %rd3;
	add.s32 	%r7, %r6, 2;
	cvt.u64.u32 	%rd111, %r7;
	mov.b64 	%rd105, 31047;
	@%p11 bra 	$L__BB0_38;
$L__BB0_14:
	setp.eq.s64 	%p12, %rd105, 31122;
	@%p12 bra 	$L__BB0_16;
	ld.global.u64 	%rd106, [%rd4+48];
	bra.uni 	$L__BB0_18;
$L__BB0_16:
	ld.global.u64 	%rd106, [%rd4+48];
	setp.ne.s64 	%p13, %rd106, 31047;
	@%p13 bra 	$L__BB0_18;
	ld.global.u64 	%rd66, [%rd4+56];
	and.b64  	%rd67, %rd66, 268435455;
	setp.eq.s64 	%p14, %rd67, 58720256;
	add.s64 	%rd112, %rd4, 32;
	cvt.u32.u64 	%r8, %rd3;
	add.s32 	%r9, %r8, 4;
	cvt.u64.u32 	%rd111, %r9;
	mov.b64 	%rd106, 31047;
	@%p14 bra 	$L__BB0_38;
$L__BB0_18:
	setp.eq.s64 	%p15, %rd106, 31122;
	@%p15 bra 	$L__BB0_20;
	ld.global.u64 	%rd107, [%rd4+64];
	bra.uni 	$L__BB0_22;
$L__BB0_20:
	ld.global.u64 	%rd107, [%rd4+64];
	setp.ne.s64 	%p16, %rd107, 31047;
	@%p16 bra 	$L__BB0_22;
	ld.global.u64 	%rd69, [%rd4+72];
	and.b64  	%rd70, %rd69, 268435455;
	setp.eq.s64 	%p17, %rd70, 58720256;
	add.s64 	%rd112, %rd4, 48;
	cvt.u32.u64 	%r10, %rd3;
	add.s32 	%r11, %r10, 6;
	cvt.u64.u32 	%rd111, %r11;
	mov.b64 	%rd107, 31047;
	@%p17 bra 	$L__BB0_38;
$L__BB0_22:
	setp.eq.s64 	%p18, %rd107, 31122;
	@%p18 bra 	$L__BB0_24;
	ld.global.u64 	%rd108, [%rd4+80];
	bra.uni 	$L__BB0_26;
$L__BB0_24:
	ld.global.u64 	%rd108, [%rd4+80];
	setp.ne.s64 	%p19, %rd108, 31047;
	@%p19 bra 	$L__BB0_26;
	ld.global.u64 	%rd72, [%rd4+88];
	and.b64  	%rd73, %rd72, 268435455;
	setp.eq.s64 	%p20, %rd73, 58720256;
	add.s64 	%rd112, %rd4, 64;
	cvt.u32.u64 	%r12, %rd3;
	add.s32 	%r13, %r12, 8;
	cvt.u64.u32 	%rd111, %r13;
	mov.b64 	%rd108, 31047;
	@%p20 bra 	$L__BB0_38;
$L__BB0_26:
	setp.eq.s64 	%p21, %rd108, 31122;
	@%p21 bra 	$L__BB0_28;
	ld.global.u64 	%rd109, [%rd4+96];
	bra.uni 	$L__BB0_30;
$L__BB0_28:
	ld.global.u64 	%rd109, [%rd4+96];
	setp.ne.s64 	%p22, %rd109, 31047;
	@%p22 bra 	$L__BB0_30;
	ld.global.u64 	%rd75, [%rd4+104];
	and.b64  	%rd76, %rd75, 268435455;
	setp.eq.s64 	%p23, %rd76, 58720256;
	add.s64 	%rd112, %rd4, 80;
	cvt.u32.u64 	%r14, %rd3;
	add.s32 	%r15, %r14, 10;
	cvt.u64.u32 	%rd111, %r15;
	mov.b64 	%rd109, 31047;
	@%p23 bra 	$L__BB0_38;
$L__BB0_30:
	setp.eq.s64 	%p24, %rd109, 31122;
	@%p24 bra 	$L__BB0_32;
	ld.global.u64 	%rd110, [%rd4+112];
	bra.uni 	$L__BB0_34;
$L__BB0_32:
	ld.global.u64 	%rd110, [%rd4+112];
	setp.ne.s64 	%p25, %rd110, 31047;
	@%p25 bra 	$L__BB0_34;
	ld.global.u64 	%rd78, [%rd4+120];
	and.b64  	%rd79, %rd78, 268435455;
	setp.eq.s64 	%p26, %rd79, 58720256;
	add.s64 	%rd112, %rd4, 96;
	cvt.u32.u64 	%r16, %rd3;
	add.s32 	%r17, %r16, 12;
	cvt.u64.u32 	%rd111, %r17;
	mov.b64 	%rd110, 31047;
	@%p26 bra 	$L__BB0_38;
$L__BB0_34:
	setp.ne.s64 	%p27, %rd110, 31122;
	@%p27 bra 	$L__BB0_37;
	ld.global.u64 	%rd80, [%rd4+128];
	setp.ne.s64 	%p28, %rd80, 31047;
	@%p28 bra 	$L__BB0_37;
	ld.global.u64 	%rd81, [%rd4+136];
	and.b64  	%rd82, %rd81, 268435455;
	setp.eq.s64 	%p29, %rd82, 58720256;
	add.s64 	%rd112, %rd4, 112;
	cvt.u32.u64 	%r18, %rd3;
	add.s32 	%r19, %r18, 14;
	cvt.u64.u32 	%rd111, %r19;
	@%p29 bra 	$L__BB0_38;
$L__BB0_37:
	cvt.u32.u64 	%r20, %rd3;
	add.s32 	%r21, %r20, 16;
	setp.lt.u32 	%p30, %r20, 262128;
	@%p30 bra 	$L__BB0_6;
	bra.uni 	$L__BB0_39;
$L__BB0_38:
	cvta.to.global.u64 	%rd83, %rd50;
	shl.b64 	%rd84, %rd111, 3;
	add.s64 	%rd85, %rd52, %rd84;
	sub.s64 	%rd86, %rd49, %rd85;
	add.s64 	%rd87, %rd86, -32;
	shl.b64 	%rd88, %rd87, 32;
	shr.u64 	%rd89, %rd87, 32;
	and.b64  	%rd90, %rd89, 262143;
	or.b64  	%rd91, %rd88, 31047;
	or.b64  	%rd92, %rd90, 17977015172857856;
	st.volatile.global.u64 	[%rd112+16], %rd91;
	st.volatile.global.u64 	[%rd112+24], %rd92;
	sub.s64 	%rd93, %rd85, %rd50;
	add.s64 	%rd94, %rd93, 16;
	shl.b64 	%rd95, %rd94, 32;
	shr.u64 	%rd96, %rd94, 32;
	and.b64  	%rd97, %rd96, 262143;
	or.b64  	%rd98, %rd95, 31047;
	or.b64  	%rd99, %rd97, 17977015172857856;
	st.global.u64 	[%rd83], %rd98;
	st.global.u64 	[%rd83+8], %rd99;
$L__BB0_39:
	// begin inline asm
	membar.cta;membar.cta;membar.cta;membar.cta;membar.cta;membar.cta;membar.cta;membar.cta;membar.cta;membar.cta;membar.cta;membar.cta;membar.cta;membar.cta;membar.cta;membar.cta;membar.cta;membar.cta;membar.cta;membar.cta;membar.cta;membar.cta;membar.cta;membar.cta;membar.cta;membar.cta;membar.cta;membar.cta;membar.cta;membar.cta;membar.cta;membar.cta;membar.cta;membar.cta;membar.cta;membar.cta;membar.cta;membar.cta;membar.cta;membar.cta;membar.cta;membar.cta;membar.cta;membar.cta;membar.cta;membar.cta;membar.cta;membar.cta;membar.cta;membar.cta;membar.cta;membar.cta;membar.cta;membar.cta;membar.cta;membar.cta;membar.cta;membar.cta;membar.cta;membar.cta;membar.cta;membar.cta;membar.cta;membar.cta;membar.cta;membar.cta;membar.cta;membar.cta;membar.cta;membar.cta;membar.cta;membar.cta;membar.cta;membar.cta;membar.cta;membar.cta;membar.cta;membar.cta;membar.cta;membar.cta;membar.cta;membar.cta;membar.cta;membar.cta;membar.cta;membar.cta;membar.cta;membar.cta;membar.cta;membar.cta;membar.cta;membar.cta;membar.cta;membar.cta;membar.cta;membar.cta;membar.cta;membar.cta;membar.cta;membar.cta;membar.cta;membar.cta;membar.cta;membar.cta;membar.cta;membar.cta;membar.cta;membar.cta;membar.cta;membar.cta;membar.cta;membar.cta;membar.cta;membar.cta;membar.cta;membar.cta;membar.cta;membar.cta;membar.cta;membar.cta;membar.cta;membar.cta;membar.cta;membar.cta;membar.cta;membar.cta;membar.cta;membar.cta;membar.cta;membar.cta;membar.cta;membar.cta;membar.cta;membar.cta;membar.cta;membar.cta;membar.cta;membar.cta;membar.cta;membar.cta;membar.cta;membar.cta;membar.cta;membar.cta;membar.cta;membar.cta;membar.cta;membar.cta;membar.cta;membar.cta;membar.cta;membar.cta;membar.cta;membar.cta;membar.cta;membar.cta;membar.cta;membar.cta;membar.cta;membar.cta;membar.cta;membar.cta;membar.cta;membar.cta;membar.cta;membar.cta;membar.cta;membar.cta;membar.cta;membar.cta;membar.cta;membar.cta;membar.cta;membar.cta;membar.cta;membar.cta;membar.cta;membar.cta;membar.cta;membar.cta;membar.cta;membar.cta;membar.cta;membar.cta;membar.cta;membar.cta;membar.cta;membar.cta;membar.cta;membar.cta;membar.cta;membar.cta;membar.cta;membar.cta;membar.cta;membar.cta;membar.cta;membar.cta;membar.cta;membar.cta;membar.cta;membar.cta;membar.cta;membar.cta;membar.cta;membar.cta;membar.cta;membar.cta;membar.cta;membar.cta;membar.cta;membar.cta;membar.cta;membar.cta;membar.cta;membar.cta;membar.cta;membar.cta;membar.cta;membar.cta;membar.cta;membar.cta;membar.cta;membar.cta;membar.cta;membar.cta;membar.cta;membar.cta;membar.cta;membar.cta;membar.cta;membar.cta;membar.cta;membar.cta;membar.cta;membar.cta;membar.cta;membar.cta;membar.cta;membar.cta;membar.cta;membar.cta;membar.cta;membar.cta;membar.cta;membar.cta;membar.cta;membar.cta;membar.cta;membar.cta;membar.cta;membar.cta;membar.cta;membar.cta;membar.cta;membar.cta;membar.cta;membar.cta;membar.cta;membar.cta;membar.cta;membar.cta;membar.cta;membar.cta;membar.cta;membar.cta;membar.cta;membar.cta;membar.cta;membar.cta;membar.cta;membar.cta;membar.cta;membar.cta;membar.cta;membar.cta;membar.cta;membar.cta;membar.cta;membar.cta;membar.cta;membar.cta;membar.cta;membar.cta;membar.cta;membar.cta;membar.cta;membar.cta;membar.cta;membar.cta;membar.cta;membar.cta;membar.cta;membar.cta;membar.cta;membar.cta;membar.cta;membar.cta;membar.cta;membar.cta;membar.cta;membar.cta;membar.cta;membar.cta;membar.cta;membar.cta;membar.cta;membar.cta;membar.cta;membar.cta;membar.cta;membar.cta;membar.cta;membar.cta;membar.cta;membar.cta;membar.cta;membar.cta;membar.cta;membar.cta;membar.cta;membar.cta;membar.cta;membar.cta;membar.cta;membar.cta;membar.cta;membar.cta;membar.cta;membar.cta;membar.cta;membar.cta;membar.cta;membar.cta;membar.cta;membar.cta;membar.cta;membar.cta;membar.cta;membar.cta;membar.cta;membar.cta;membar.cta;membar.cta;membar.cta;membar.cta;membar.cta;membar.cta;membar.cta;membar.cta;membar.cta;membar.cta;membar.cta;membar.cta;membar.cta;membar.cta;membar.cta;membar.cta;membar.cta;membar.cta;membar.cta;membar.cta;membar.cta;membar.cta;membar.cta;membar.cta;membar.cta;membar.cta;membar.cta;membar.cta;membar.cta;membar.cta;membar.cta;membar.cta;membar.cta;membar.cta;membar.cta;membar.cta;membar.cta;membar.cta;membar.cta;membar.cta;membar.cta;membar.cta;membar.cta;membar.cta;membar.cta;membar.cta;membar.cta;membar.cta;membar.cta;membar.cta;membar.cta;membar.cta;membar.cta;membar.cta;membar.cta;membar.cta;membar.cta;membar.cta;membar.cta;membar.cta;membar.cta;membar.cta;membar.cta;membar.cta;membar.cta;membar.cta;membar.cta;membar.cta;membar.cta;membar.cta;membar.cta;membar.cta;membar.cta;membar.cta;membar.cta;membar.cta;membar.cta;membar.cta;membar.cta;membar.cta;membar.cta;membar.cta;membar.cta;membar.cta;membar.cta;membar.cta;membar.cta;membar.cta;membar.cta;membar.cta;membar.cta;membar.cta;membar.cta;membar.cta;membar.cta;membar.cta;membar.cta;membar.cta;membar.cta;membar.cta;membar.cta;membar.cta;membar.cta;membar.cta;membar.cta;membar.cta;membar.cta;membar.cta;membar.cta;membar.cta;membar.cta;membar.cta;membar.cta;membar.cta;membar.cta;membar.cta;membar.cta;membar.cta;membar.cta;membar.cta;membar.cta;membar.cta;membar.cta;membar.cta;membar.cta;membar.cta;membar.cta;membar.cta;membar.cta;membar.cta;membar.cta;membar.cta;membar.cta;membar.cta;membar.cta;membar.cta;membar.cta;membar.cta;membar.cta;membar.cta;membar.cta;membar.cta;membar.cta;membar.cta;membar.cta;membar.cta;membar.cta;membar.cta;membar.cta;membar.cta;membar.cta;membar.cta;membar.cta;membar.cta;membar.cta;membar.cta;membar.cta;membar.cta;membar.cta;membar.cta;membar.cta;membar.cta;membar.cta;membar.cta;membar.cta;membar.cta;membar.cta;membar.cta;membar.cta;membar.cta;membar.cta;membar.cta;membar.cta;membar.cta;membar.cta;membar.cta;membar.cta;membar.cta;membar.cta;membar.cta;membar.cta;membar.cta;membar.cta;membar.cta;membar.cta;membar.cta;membar.cta;membar.cta;membar.cta;membar.cta;membar.cta;membar.cta;membar.cta;membar.cta;membar.cta;membar.cta;membar.cta;membar.cta;membar.cta;membar.cta;membar.cta;membar.cta;membar.cta;membar.cta;membar.cta;membar.cta;membar.cta;membar.cta;membar.cta;membar.cta;membar.cta;membar.cta;membar.cta;membar.cta;membar.cta;membar.cta;membar.cta;membar.cta;membar.cta;membar.cta;membar.cta;membar.cta;membar.cta;membar.cta;membar.cta;membar.cta;membar.cta;membar.cta;membar.cta;membar.cta;membar.cta;membar.cta;membar.cta;membar.cta;membar.cta;membar.cta;membar.cta;membar.cta;membar.cta;membar.cta;membar.cta;membar.cta;membar.cta;membar.cta;membar.cta;membar.cta;membar.cta;membar.cta;membar.cta;membar.cta;membar.cta;membar.cta;membar.cta;membar.cta;membar.cta;membar.cta;membar.cta;membar.cta;membar.cta;membar.cta;membar.cta;membar.cta;membar.cta;membar.cta;membar.cta;membar.cta;membar.cta;membar.cta;membar.cta;membar.cta;membar.cta;membar.cta;membar.cta;membar.cta;membar.cta;membar.cta;membar.cta;membar.cta;membar.cta;membar.cta;membar.cta;membar.cta;membar.cta;membar.cta;membar.cta;membar.cta;membar.cta;membar.cta;membar.cta;membar.cta;membar.cta;membar.cta;membar.cta;membar.cta;membar.cta;membar.cta;membar.cta;membar.cta;membar.cta;membar.cta;membar.cta;membar.cta;membar.cta;membar.cta;membar.cta;membar.cta;membar.cta;membar.cta;membar.cta;membar.cta;membar.cta;membar.cta;membar.cta;membar.cta;membar.cta;membar.cta;membar.cta;membar.cta;membar.cta;membar.cta;membar.cta;membar.cta;membar.cta;membar.cta;membar.cta;membar.cta;membar.cta;membar.cta;membar.cta;membar.cta;membar.cta;membar.cta;membar.cta;membar.cta;membar.cta;membar.cta;membar.cta;membar.cta;membar.cta;membar.cta;membar.cta;membar.cta;membar.cta;membar.cta;membar.cta;membar.cta;membar.cta;membar.cta;membar.cta;membar.cta;membar.cta;membar.cta;membar.cta;membar.cta;membar.cta;membar.cta;membar.cta;membar.cta;membar.cta;membar.cta;membar.cta;membar.cta;membar.cta;membar.cta;membar.cta;membar.cta;membar.cta;membar.cta;membar.cta;membar.cta;membar.cta;membar.cta;membar.cta;membar.cta;membar.cta;membar.cta;membar.cta;membar.cta;membar.cta;membar.cta;membar.cta;membar.cta;membar.cta;membar.cta;membar.cta;membar.cta;membar.cta;membar.cta;membar.cta;membar.cta;membar.cta;membar.cta;membar.cta;membar.cta;membar.cta;membar.cta;membar.cta;membar.cta;membar.cta;membar.cta;membar.cta;membar.cta;membar.cta;membar.cta;membar.cta;membar.cta;membar.cta;membar.cta;membar.cta;membar.cta;membar.cta;membar.cta;membar.cta;membar.cta;membar.cta;membar.cta;membar.cta;membar.cta;membar.cta;membar.cta;membar.cta;membar.cta;membar.cta;membar.cta;membar.cta;membar.cta;membar.cta;membar.cta;membar.cta;membar.cta;membar.cta;membar.cta;membar.cta;membar.cta;membar.cta;membar.cta;membar.cta;membar.cta;membar.cta;membar.cta;membar.cta;membar.cta;membar.cta;membar.cta;membar.cta;membar.cta;membar.cta;membar.cta;membar.cta;membar.cta;membar.cta;membar.cta;membar.cta;membar.cta;membar.cta;membar.cta;membar.cta;membar.cta;membar.cta;membar.cta;membar.cta;membar.cta;membar.cta;membar.cta;membar.cta;membar.cta;membar.cta;membar.cta;membar.cta;membar.cta;membar.cta;membar.cta;membar.cta;membar.cta;membar.cta;membar.cta;membar.cta;membar.cta;membar.cta;membar.cta;membar.cta;membar.cta;membar.cta;membar.cta;membar.cta;membar.cta;membar.cta;membar.cta;membar.cta;membar.cta;membar.cta;membar.cta;membar.cta;membar.cta;membar.cta;membar.cta;membar.cta;membar.cta;membar.cta;membar.cta;membar.cta;membar.cta;membar.cta;membar.cta;membar.cta;membar.cta;membar.cta;membar.cta;membar.cta;membar.cta;membar.cta;membar.cta;membar.cta;membar.cta;membar.cta;membar.cta;membar.cta;membar.cta;membar.cta;membar.cta;membar.cta;membar.cta;membar.cta;membar.cta;membar.cta;membar.cta;membar.cta;membar.cta;membar.cta;membar.cta;membar.cta;membar.cta;membar.cta;membar.cta;membar.cta;membar.cta;membar.cta;membar.cta;membar.cta;membar.cta;membar.cta;membar.cta;membar.cta;membar.cta;membar.cta;membar.cta;membar.cta;membar.cta;membar.cta;membar.cta;membar.cta;membar.cta;membar.cta;membar.cta;membar.cta;membar.cta;membar.cta;membar.cta;membar.cta;membar.cta;membar.cta;membar.cta;membar.cta;membar.cta;membar.cta;membar.cta;membar.cta;membar.cta;membar.cta;membar.cta;membar.cta;membar.cta;membar.cta;membar.cta;membar.cta;membar.cta;membar.cta;membar.cta;membar.cta;membar.cta;membar.cta;membar.cta;membar.cta;membar.cta;membar.cta;membar.cta;membar.cta;membar.cta;membar.cta;membar.cta;membar.cta;membar.cta;membar.cta;membar.cta;membar.cta;membar.cta;membar.cta;membar.cta;membar.cta;membar.cta;membar.cta;membar.cta;membar.cta;membar.cta;membar.cta;membar.cta;membar.cta;membar.cta;membar.cta;membar.cta;membar.cta;membar.cta;membar.cta;membar.cta;membar.cta;membar.cta;membar.cta;membar.cta;membar.cta;membar.cta;membar.cta;membar.cta;membar.cta;membar.cta;membar.cta;membar.cta;membar.cta;membar.cta;membar.cta;membar.cta;membar.cta;membar.cta;membar.cta;membar.cta;membar.cta;membar.cta;membar.cta;membar.cta;membar.cta;membar.cta;membar.cta;membar.cta;membar.cta;membar.cta;membar.cta;membar.cta;membar.cta;membar.cta;membar.cta;membar.cta;membar.cta;membar.cta;membar.cta;membar.cta;membar.cta;membar.cta;membar.cta;membar.cta;membar.cta;membar.cta;membar.cta;membar.cta;membar.cta;membar.cta;membar.cta;membar.cta;membar.cta;membar.cta;membar.cta;membar.cta;membar.cta;membar.cta;membar.cta;membar.cta;membar.cta;membar.cta;membar.cta;membar.cta;membar.cta;membar.cta;membar.cta;membar.cta;membar.cta;membar.cta;membar.cta;membar.cta;membar.cta;membar.cta;membar.cta;membar.cta;membar.cta;membar.cta;membar.cta;membar.cta;membar.cta;membar.cta;membar.cta;membar.cta;membar.cta;membar.cta;membar.cta;membar.cta;membar.cta;membar.cta;membar.cta;membar.cta;membar.cta;membar.cta;membar.cta;membar.cta;membar.cta;membar.cta;membar.cta;membar.cta;membar.cta;membar.cta;membar.cta;membar.cta;membar.cta;membar.cta;membar.cta;membar.cta;membar.cta;membar.cta;membar.cta;membar.cta;membar.cta;membar.cta;membar.cta;membar.cta;membar.cta;membar.cta;membar.cta;membar.cta;membar.cta;membar.cta;membar.cta;membar.cta;membar.cta;membar.cta;membar.cta;membar.cta;membar.cta;membar.cta;membar.cta;membar.cta;membar.cta;membar.cta;membar.cta;membar.cta;membar.cta;membar.cta;membar.cta;membar.cta;membar.cta;membar.cta;membar.cta;membar.cta;membar.cta;membar.cta;membar.cta;membar.cta;membar.cta;membar.cta;membar.cta;membar.cta;membar.cta;membar.cta;membar.cta;membar.cta;membar.cta;membar.cta;membar.cta;membar.cta;membar.cta;membar.cta;membar.cta;membar.cta;membar.cta;membar.cta;membar.cta;membar.cta;membar.cta;membar.cta;membar.cta;membar.cta;membar.cta;membar.cta;membar.cta;membar.cta;membar.cta;membar.cta;membar.cta;membar.cta;membar.cta;membar.cta;membar.cta;membar.cta;membar.cta;membar.cta;membar.cta;membar.cta;membar.cta;membar.cta;membar.cta;membar.cta;membar.cta;membar.cta;membar.cta;membar.cta;membar.cta;membar.cta;membar.cta;membar.cta;membar.cta;membar.cta;membar.cta;membar.cta;membar.cta;membar.cta;membar.cta;membar.cta;membar.cta;membar.cta;membar.cta;membar.cta;membar.cta;membar.cta;membar.cta;membar.cta;membar.cta;membar.cta;membar.cta;membar.cta;membar.cta;membar.cta;membar.cta;membar.cta;membar.cta;membar.cta;membar.cta;membar.cta;membar.cta;membar.cta;membar.cta;membar.cta;membar.cta;membar.cta;membar.cta;membar.cta;membar.cta;membar.cta;membar.cta;membar.cta;membar.cta;membar.cta;membar.cta;membar.cta;membar.cta;membar.cta;membar.cta;membar.cta;membar.cta;membar.cta;membar.cta;membar.cta;membar.cta;membar.cta;membar.cta;membar.cta;membar.cta;membar.cta;membar.cta;membar.cta;membar.cta;membar.cta;membar.cta;membar.cta;membar.cta;membar.cta;membar.cta;membar.cta;membar.cta;membar.cta;membar.cta;membar.cta;membar.cta;membar.cta;membar.cta;membar.cta;membar.cta;membar.cta;membar.cta;membar.cta;membar.cta;membar.cta;membar.cta;membar.cta;membar.cta;membar.cta;membar.cta;membar.cta;membar.cta;membar.cta;membar.cta;membar.cta;membar.cta;membar.cta;membar.cta;membar.cta;membar.cta;membar.cta;membar.cta;membar.cta;membar.cta;membar.cta;membar.cta;membar.cta;membar.cta;membar.cta;membar.cta;membar.cta;membar.cta;membar.cta;membar.cta;membar.cta;membar.cta;membar.cta;membar.cta;membar.cta;membar.cta;membar.cta;membar.cta;membar.cta;membar.cta;membar.cta;membar.cta;membar.cta;membar.cta;membar.cta;membar.cta;membar.cta;membar.cta;membar.cta;membar.cta;membar.cta;membar.cta;membar.cta;membar.cta;membar.cta;membar.cta;membar.cta;membar.cta;membar.cta;membar.cta;membar.cta;membar.cta;membar.cta;membar.cta;membar.cta;membar.cta;membar.cta;membar.cta;membar.cta;membar.cta;membar.cta;membar.cta;membar.cta;membar.cta;membar.cta;membar.cta;membar.cta;membar.cta;membar.cta;membar.cta;membar.cta;membar.cta;membar.cta;membar.cta;membar.cta;membar.cta;membar.cta;membar.cta;membar.cta;membar.cta;membar.cta;membar.cta;membar.cta;membar.cta;membar.cta;membar.cta;membar.cta;membar.cta;membar.cta;membar.cta;membar.cta;membar.cta;membar.cta;membar.cta;membar.cta;membar.cta;membar.cta;membar.cta;membar.cta;membar.cta;membar.cta;membar.cta;membar.cta;membar.cta;membar.cta;membar.cta;membar.cta;membar.cta;membar.cta;membar.cta;membar.cta;membar.cta;membar.cta;membar.cta;membar.cta;membar.cta;membar.cta;membar.cta;membar.cta;membar.cta;membar.cta;membar.cta;membar.cta;membar.cta;membar.cta;membar.cta;membar.cta;membar.cta;membar.cta;membar.cta;membar.cta;membar.cta;membar.cta;membar.cta;membar.cta;membar.cta;membar.cta;membar.cta;membar.cta;membar.cta;membar.cta;membar.cta;membar.cta;membar.cta;membar.cta;membar.cta;membar.cta;membar.cta;membar.cta;membar.cta;membar.cta;membar.cta;membar.cta;membar.cta;membar.cta;membar.cta;membar.cta;membar.cta;membar.cta;membar.cta;membar.cta;membar.cta;membar.cta;membar.cta;membar.cta;membar.cta;membar.cta;membar.cta;membar.cta;membar.cta;membar.cta;membar.cta;membar.cta;membar.cta;membar.cta;membar.cta;membar.cta;membar.cta;membar.cta;membar.cta;membar.cta;membar.cta;membar.cta;membar.cta;membar.cta;membar.cta;membar.cta;membar.cta;membar.cta;membar.cta;membar.cta;membar.cta;membar.cta;membar.cta;membar.cta;membar.cta;membar.cta;membar.cta;membar.cta;membar.cta;membar.cta;membar.cta;membar.cta;membar.cta;membar.cta;membar.cta;membar.cta;membar.cta;membar.cta;membar.cta;membar.cta;membar.cta;membar.cta;membar.cta;membar.cta;membar.cta;membar.cta;membar.cta;membar.cta;membar.cta;membar.cta;membar.cta;membar.cta;membar.cta;membar.cta;membar.cta;membar.cta;membar.cta;membar.cta;membar.cta;membar.cta;membar.cta;membar.cta;membar.cta;membar.cta;membar.cta;membar.cta;membar.cta;membar.cta;membar.cta;membar.cta;membar.cta;membar.cta;membar.cta;membar.cta;membar.cta;membar.cta;membar.cta;membar.cta;membar.cta;membar.cta;membar.cta;membar.cta;membar.cta;membar.cta;membar.cta;membar.cta;membar.cta;membar.cta;membar.cta;membar.cta;membar.cta;membar.cta;membar.cta;membar.cta;membar.cta;membar.cta;membar.cta;membar.cta;membar.cta;membar.cta;membar.cta;membar.cta;membar.cta;membar.cta;membar.cta;membar.cta;membar.cta;membar.cta;membar.cta;membar.cta;membar.cta;membar.cta;membar.cta;membar.cta;membar.cta;membar.cta;membar.cta;membar.cta;membar.cta;membar.cta;membar.cta;membar.cta;membar.cta;membar.cta;membar.cta;membar.cta;membar.cta;membar.cta;membar.cta;membar.cta;membar.cta;membar.cta;membar.cta;membar.cta;membar.cta;membar.cta;membar.cta;membar.cta;membar.cta;membar.cta;membar.cta;membar.cta;membar.cta;membar.cta;membar.cta;membar.cta;membar.cta;membar.cta;membar.cta;membar.cta;membar.cta;membar.cta;membar.cta;membar.cta;membar.cta;membar.cta;membar.cta;membar.cta;membar.cta;membar.cta;membar.cta;membar.cta;membar.cta;membar.cta;membar.cta;membar.cta;membar.cta;membar.cta;membar.cta;membar.cta;membar.cta;membar.cta;membar.cta;membar.cta;membar.cta;membar.cta;membar.cta;membar.cta;membar.cta;membar.cta;membar.cta;membar.cta;membar.cta;membar.cta;membar.cta;membar.cta;membar.cta;membar.cta;membar.cta;membar.cta;membar.cta;membar.cta;membar.cta;membar.cta;membar.cta;membar.cta;membar.cta;membar.cta;membar.cta;membar.cta;membar.cta;membar.cta;membar.cta;membar.cta;membar.cta;membar.cta;membar.cta;membar.cta;membar.cta;membar.cta;membar.cta;membar.cta;membar.cta;membar.cta;membar.cta;membar.cta;membar.cta;membar.cta;membar.cta;membar.cta;membar.cta;membar.cta;membar.cta;membar.cta;membar.cta;membar.cta;membar.cta;membar.cta;membar.cta;membar.cta;membar.cta;membar.cta;membar.cta;membar.cta;membar.cta;membar.cta;membar.cta;membar.cta;membar.cta;membar.cta;membar.cta;membar.cta;membar.cta;membar.cta;membar.cta;membar.cta;membar.cta;membar.cta;membar.cta;membar.cta;membar.cta;membar.cta;membar.cta;membar.cta;membar.cta;membar.cta;membar.cta;membar.cta;membar.cta;membar.cta;membar.cta;membar.cta;membar.cta;membar.cta;membar.cta;membar.cta;membar.cta;membar.cta;membar.cta;membar.cta;membar.cta;membar.cta;membar.cta;membar.cta;membar.cta;membar.cta;membar.cta;membar.cta;membar.cta;membar.cta;membar.cta;membar.cta;membar.cta;membar.cta;membar.cta;membar.cta;membar.cta;membar.cta;membar.cta;membar.cta;membar.cta;membar.cta;membar.cta;membar.cta;membar.cta;membar.cta;membar.cta;membar.cta;membar.cta;membar.cta;membar.cta;membar.cta;membar.cta;membar.cta;membar.cta;membar.cta;membar.cta;membar.cta;membar.cta;membar.cta;membar.cta;membar.cta;membar.cta;membar.cta;membar.cta;membar.cta;membar.cta;membar.cta;membar.cta;membar.cta;membar.cta;membar.cta;membar.cta;membar.cta;membar.cta;membar.cta;membar.cta;membar.cta;membar.cta;membar.cta;membar.cta;membar.cta;membar.cta;membar.cta;membar.cta;membar.cta;membar.cta;membar.cta;membar.cta;membar.cta;membar.cta;membar.cta;membar.cta;membar.cta;membar.cta;membar.cta;membar.cta;membar.cta;membar.cta;membar.cta;membar.cta;membar.cta;membar.cta;membar.cta;membar.cta;membar.cta;membar.cta;membar.cta;membar.cta;membar.cta;membar.cta;membar.cta;membar.cta;membar.cta;membar.cta;membar.cta;membar.cta;membar.cta;membar.cta;membar.cta;membar.cta;membar.cta;membar.cta;membar.cta;membar.cta;membar.cta;membar.cta;membar.cta;membar.cta;membar.cta;membar.cta;membar.cta;membar.cta;membar.cta;membar.cta;membar.cta;membar.cta;membar.cta;membar.cta;membar.cta;membar.cta;membar.cta;membar.cta;membar.cta;membar.cta;membar.cta;membar.cta;membar.cta;membar.cta;membar.cta;membar.cta;membar.cta;membar.cta;membar.cta;membar.cta;membar.cta;membar.cta;membar.cta;membar.cta;membar.cta;membar.cta;membar.cta;membar.cta;membar.cta;membar.cta;membar.cta;membar.cta;membar.cta;membar.cta;membar.cta;membar.cta;membar.cta;membar.cta;membar.cta;membar.cta;membar.cta;membar.cta;membar.cta;membar.cta;membar.cta;membar.cta;membar.cta;membar.cta;membar.cta;membar.cta;membar.cta;membar.cta;membar.cta;membar.cta;membar.cta;membar.cta;membar.cta;membar.cta;membar.cta;membar.cta;membar.cta;membar.cta;membar.cta;membar.cta;membar.cta;membar.cta;membar.cta;membar.cta;membar.cta;membar.cta;membar.cta;membar.cta;membar.cta;membar.cta;membar.cta;membar.cta;membar.cta;membar.cta;membar.cta;membar.cta;membar.cta;membar.cta;membar.cta;membar.cta;membar.cta;membar.cta;membar.cta;membar.cta;membar.cta;membar.cta;membar.cta;membar.cta;membar.cta;membar.cta;membar.cta;membar.cta;membar.cta;membar.cta;membar.cta;membar.cta;membar.cta;membar.cta;membar.cta;membar.cta;membar.cta;membar.cta;membar.cta;membar.cta;membar.cta;membar.cta;membar.cta;membar.cta;membar.cta;membar.cta;membar.cta;membar.cta;membar.cta;membar.cta;membar.cta;membar.cta;membar.cta;membar.cta;membar.cta;membar.cta;membar.cta;membar.cta;membar.cta;membar.cta;membar.cta;membar.cta;membar.cta;membar.cta;membar.cta;membar.cta;membar.cta;membar.cta;membar.cta;membar.cta;membar.cta;membar.cta;membar.cta;membar.cta;membar.cta;membar.cta;membar.cta;membar.cta;membar.cta;membar.cta;membar.cta;membar.cta;membar.cta;membar.cta;membar.cta;membar.cta;membar.cta;membar.cta;membar.cta;membar.cta;membar.cta;membar.cta;membar.cta;membar.cta;membar.cta;membar.cta;membar.cta;membar.cta;membar.cta;membar.cta;membar.cta;membar.cta;membar.cta;membar.cta;membar.cta;membar.cta;membar.cta;membar.cta;membar.cta;membar.cta;membar.cta;membar.cta;membar.cta;membar.cta;membar.cta;membar.cta;membar.cta;membar.cta;membar.cta;membar.cta;membar.cta;membar.cta;membar.cta;membar.cta;membar.cta;membar.cta;membar.cta;membar.cta;membar.cta;membar.cta;membar.cta;membar.cta;membar.cta;membar.cta;membar.cta;membar.cta;membar.cta;membar.cta;membar.cta;membar.cta;membar.cta;membar.cta;membar.cta;membar.cta;membar.cta;membar.cta;membar.cta;membar.cta;membar.cta;membar.cta;membar.cta;membar.cta;membar.cta;membar.cta;membar.cta;membar.cta;membar.cta;membar.cta;membar.cta;membar.cta;membar.cta;membar.cta;membar.cta;membar.cta;membar.cta;membar.cta;membar.cta;membar.cta;membar.cta;membar.cta;membar.cta;membar.cta;membar.cta;membar.cta;membar.cta;membar.cta;membar.cta;membar.cta;membar.cta;membar.cta;membar.cta;membar.cta;membar.cta;membar.cta;membar.cta;membar.cta;membar.cta;membar.cta;membar.cta;membar.cta;membar.cta;membar.cta;membar.cta;membar.cta;membar.cta;membar.cta;membar.cta;membar.cta;membar.cta;membar.cta;membar.cta;membar.cta;membar.cta;membar.cta;membar.cta;membar.cta;membar.cta;membar.cta;membar.cta;membar.cta;membar.cta;membar.cta;membar.cta;membar.cta;membar.cta;membar.cta;membar.cta;membar.cta;membar.cta;membar.cta;membar.cta;membar.cta;membar.cta;membar.cta;membar.cta;membar.cta;membar.cta;membar.cta;membar.cta;membar.cta;membar.cta;membar.cta;membar.cta;membar.cta;membar.cta;membar.cta;membar.cta;membar.cta;membar.cta;membar.cta;membar.cta;membar.cta;membar.cta;membar.cta;membar.cta;membar.cta;membar.cta;membar.cta;membar.cta;membar.cta;membar.cta;membar.cta;membar.cta;membar.cta;membar.cta;membar.cta;membar.cta;membar.cta;membar.cta;membar.cta;membar.cta;membar.cta;membar.cta;membar.cta;membar.cta;membar.cta;membar.cta;membar.cta;membar.cta;membar.cta;membar.cta;membar.cta;membar.cta;membar.cta;membar.cta;membar.cta;membar.cta;membar.cta;membar.cta;membar.cta;membar.cta;membar.cta;membar.cta;membar.cta;membar.cta;membar.cta;membar.cta;membar.cta;membar.cta;membar.cta;membar.cta;membar.cta;membar.cta;membar.cta;membar.cta;membar.cta;membar.cta;membar.cta;membar.cta;membar.cta;membar.cta;membar.cta;membar.cta;membar.cta;membar.cta;membar.cta;membar.cta;membar.cta;membar.cta;membar.cta;membar.cta;membar.cta;membar.cta;membar.cta;membar.cta;membar.cta;membar.cta;membar.cta;membar.cta;membar.cta;membar.cta;membar.cta;membar.cta;membar.cta;membar.cta;membar.cta;membar.cta;membar.cta;membar.cta;membar.cta;membar.cta;membar.cta;membar.cta;membar.cta;membar.cta;membar.cta;membar.cta;membar.cta;membar.cta;membar.cta;membar.cta;membar.cta;membar.cta;membar.cta;membar.cta;membar.cta;membar.cta;membar.cta;membar.cta;membar.cta;membar.cta;membar.cta;membar.cta;membar.cta;membar.cta;membar.cta;membar.cta;membar.cta;membar.cta;membar.cta;membar.cta;membar.cta;membar.cta;membar.cta;membar.cta;membar.cta;membar.cta;membar.cta;membar.cta;membar.cta;membar.cta;membar.cta;membar.cta;membar.cta;membar.cta;membar.cta;membar.cta;membar.cta;membar.cta;membar.cta;membar.cta;membar.cta;membar.cta;membar.cta;membar.cta;membar.cta;membar.cta;membar.cta;membar.cta;membar.cta;membar.cta;membar.cta;membar.cta;membar.cta;membar.cta;membar.cta;membar.cta;membar.cta;membar.cta;membar.cta;membar.cta;membar.cta;membar.cta;membar.cta;membar.cta;membar.cta;membar.cta;membar.cta;membar.cta;membar.cta;membar.cta;membar.cta;membar.cta;membar.cta;membar.cta;membar.cta;membar.cta;membar.cta;membar.cta;membar.cta;membar.cta;membar.cta;membar.cta;membar.cta;membar.cta;membar.cta;membar.cta;membar.cta;membar.cta;membar.cta;membar.cta;membar.cta;membar.cta;membar.cta;membar.cta;membar.cta;membar.cta;membar.cta;membar.cta;membar.cta;membar.cta;membar.cta;membar.cta;membar.cta;membar.cta;membar.cta;membar.cta;membar.cta;membar.cta;membar.cta;membar.cta;membar.cta;membar.cta;membar.cta;membar.cta;membar.cta;membar.cta;membar.cta;membar.cta;membar.cta;membar.cta;membar.cta;membar.cta;membar.cta;membar.cta;membar.cta;membar.cta;membar.cta;membar.cta;membar.cta;membar.cta;membar.cta;membar.cta;membar.cta;membar.cta;membar.cta;membar.cta;membar.cta;membar.cta;membar.cta;membar.cta;membar.cta;membar.cta;membar.cta;membar.cta;membar.cta;membar.cta;membar.cta;membar.cta;membar.cta;membar.cta;membar.cta;membar.cta;membar.cta;membar.cta;membar.cta;membar.cta;membar.cta;membar.cta;membar.cta;membar.cta;membar.cta;membar.cta;membar.cta;membar.cta;membar.cta;membar.cta;membar.cta;membar.cta;membar.cta;membar.cta;membar.cta;membar.cta;membar.cta;membar.cta;membar.cta;membar.cta;membar.cta;membar.cta;membar.cta;membar.cta;membar.cta;membar.cta;membar.cta;membar.cta;membar.cta;membar.cta;membar.cta;membar.cta;membar.cta;membar.cta;membar.cta;membar.cta;membar.cta;membar.cta;membar.cta;membar.cta;membar.cta;membar.cta;membar.cta;membar.cta;membar.cta;membar.cta;membar.cta;membar.cta;membar.cta;membar.cta;membar.cta;membar.cta;membar.cta;membar.cta;membar.cta;membar.cta;membar.cta;membar.cta;membar.cta;membar.cta;membar.cta;membar.cta;membar.cta;membar.cta;membar.cta;membar.cta;membar.cta;membar.cta;membar.cta;membar.cta;membar.cta;membar.cta;membar.cta;membar.cta;membar.cta;membar.cta;membar.cta;membar.cta;membar.cta;membar.cta;membar.cta;membar.cta;membar.cta;membar.cta;membar.cta;membar.cta;membar.cta;membar.cta;membar.cta;membar.cta;membar.cta;membar.cta;membar.cta;membar.cta;membar.cta;membar.cta;membar.cta;membar.cta;membar.cta;membar.cta;membar.cta;membar.cta;membar.cta;membar.cta;membar.cta;membar.cta;membar.cta;membar.cta;membar.cta;membar.cta;membar.cta;membar.cta;membar.cta;membar.cta;membar.cta;membar.cta;membar.cta;membar.cta;membar.cta;membar.cta;membar.cta;membar.cta;membar.cta;membar.cta;membar.cta;membar.cta;membar.cta;membar.cta;membar.cta;membar.cta;membar.cta;membar.cta;membar.cta;membar.cta;membar.cta;membar.cta;membar.cta;membar.cta;membar.cta;membar.cta;membar.cta;membar.cta;membar.cta;membar.cta;membar.cta;membar.cta;membar.cta;membar.cta;membar.cta;membar.cta;membar.cta;membar.cta;membar.cta;membar.cta;membar.cta;membar.cta;membar.cta;membar.cta;membar.cta;membar.cta;membar.cta;membar.cta;membar.cta;membar.cta;membar.cta;membar.cta;membar.cta;membar.cta;membar.cta;membar.cta;membar.cta;membar.cta;membar.cta;membar.cta;membar.cta;membar.cta;membar.cta;membar.cta;membar.cta;membar.cta;membar.cta;membar.cta;membar.cta;membar.cta;membar.cta;membar.cta;membar.cta;membar.cta;membar.cta;membar.cta;membar.cta;membar.cta;membar.cta;membar.cta;membar.cta;membar.cta;membar.cta;membar.cta;membar.cta;membar.cta;membar.cta;membar.cta;membar.cta;membar.cta;membar.cta;membar.cta;membar.cta;membar.cta;membar.cta;membar.cta;membar.cta;membar.cta;membar.cta;membar.cta;membar.cta;membar.cta;membar.cta;membar.cta;membar.cta;membar.cta;membar.cta;membar.cta;membar.cta;membar.cta;membar.cta;membar.cta;membar.cta;membar.cta;membar.cta;membar.cta;membar.cta;membar.cta;membar.cta;membar.cta;membar.cta;membar.cta;membar.cta;membar.cta;membar.cta;membar.cta;membar.cta;membar.cta;membar.cta;membar.cta;membar.cta;membar.cta;membar.cta;membar.cta;membar.cta;membar.cta;membar.cta;membar.cta;membar.cta;membar.cta;membar.cta;membar.cta;membar.cta;membar.cta;membar.cta;membar.cta;membar.cta;membar.cta;membar.cta;membar.cta;membar.cta;membar.cta;membar.cta;membar.cta;membar.cta;membar.cta;membar.cta;membar.cta;membar.cta;membar.cta;membar.cta;membar.cta;membar.cta;membar.cta;membar.cta;membar.cta;membar.cta;membar.cta;membar.cta;membar.cta;membar.cta;membar.cta;membar.cta;membar.cta;membar.cta;membar.cta;membar.cta;membar.cta;membar.cta;membar.cta;membar.cta;membar.cta;membar.cta;membar.cta;membar.cta;membar.cta;membar.cta;membar.cta;membar.cta;membar.cta;membar.cta;membar.cta;membar.cta;membar.cta;membar.cta;membar.cta;membar.cta;membar.cta;membar.cta;membar.cta;membar.cta;membar.cta;membar.cta;membar.cta;membar.cta;membar.cta;membar.cta;membar.cta;membar.cta;membar.cta;membar.cta;membar.cta;membar.cta;membar.cta;membar.cta;membar.cta;membar.cta;membar.cta;membar.cta;membar.cta;membar.cta;membar.cta;membar.cta;membar.cta;membar.cta;membar.cta;membar.cta;membar.cta;membar.cta;membar.cta;membar.cta;membar.cta;membar.cta;membar.cta;membar.cta;membar.cta;membar.cta;membar.cta;membar.cta;membar.cta;membar.cta;membar.cta;membar.cta;membar.cta;membar.cta;membar.cta;membar.cta;membar.cta;membar.cta;membar.cta;membar.cta;membar.cta;membar.cta;membar.cta;membar.cta;membar.cta;membar.cta;membar.cta;membar.cta;membar.cta;membar.cta;membar.cta;membar.cta;membar.cta;membar.cta;membar.cta;membar.cta;membar.cta;membar.cta;membar.cta;membar.cta;membar.cta;membar.cta;membar.cta;membar.cta;membar.cta;membar.cta;membar.cta;membar.cta;membar.cta;membar.cta;membar.cta;membar.cta;membar.cta;membar.cta;membar.cta;membar.cta;membar.cta;membar.cta;membar.cta;membar.cta;membar.cta;membar.cta;membar.cta;membar.cta;membar.cta;membar.cta;membar.cta;membar.cta;membar.cta;membar.cta;membar.cta;membar.cta;membar.cta;membar.cta;membar.cta;membar.cta;membar.cta;membar.cta;membar.cta;membar.cta;membar.cta;membar.cta;membar.cta;membar.cta;membar.cta;membar.cta;membar.cta;membar.cta;membar.cta;membar.cta;membar.cta;membar.cta;membar.cta;membar.cta;membar.cta;membar.cta;membar.cta;membar.cta;membar.cta;membar.cta;membar.cta;membar.cta;membar.cta;membar.cta;membar.cta;membar.cta;membar.cta;membar.cta;membar.cta;membar.cta;membar.cta;membar.cta;membar.cta;membar.cta;membar.cta;membar.cta;membar.cta;membar.cta;membar.cta;membar.cta;membar.cta;membar.cta;membar.cta;membar.cta;membar.cta;membar.cta;membar.cta;membar.cta;membar.cta;membar.cta;membar.cta;membar.cta;membar.cta;membar.cta;membar.cta;membar.cta;membar.cta;membar.cta;membar.cta;membar.cta;membar.cta;membar.cta;membar.cta;membar.cta;membar.cta;membar.cta;membar.cta;membar.cta;membar.cta;membar.cta;membar.cta;membar.cta;membar.cta;membar.cta;membar.cta;membar.cta;membar.cta;membar.cta;membar.cta;membar.cta;membar.cta;membar.cta;membar.cta;membar.cta;membar.cta;membar.cta;membar.cta;membar.cta;membar.cta;membar.cta;membar.cta;membar.cta;membar.cta;membar.cta;membar.cta;membar.cta;membar.cta;membar.cta;membar.cta;membar.cta;membar.cta;membar.cta;membar.cta;membar.cta;membar.cta;membar.cta;membar.cta;membar.cta;membar.cta;membar.cta;membar.cta;membar.cta;membar.cta;membar.cta;membar.cta;membar.cta;membar.cta;membar.cta;membar.cta;membar.cta;membar.cta;membar.cta;membar.cta;membar.cta;membar.cta;membar.cta;membar.cta;membar.cta;membar.cta;membar.cta;membar.cta;membar.cta;membar.cta;membar.cta;membar.cta;membar.cta;membar.cta;membar.cta;membar.cta;membar.cta;membar.cta;membar.cta;membar.cta;membar.cta;membar.cta;membar.cta;membar.cta;membar.cta;membar.cta;membar.cta;membar.cta;membar.cta;membar.cta;membar.cta;membar.cta;membar.cta;membar.cta;membar.cta;membar.cta;membar.cta;membar.cta;membar.cta;membar.cta;membar.cta;membar.cta;membar.cta;membar.cta;membar.cta;membar.cta;membar.cta;membar.cta;membar.cta;membar.cta;membar.cta;membar.cta;membar.cta;membar.cta;membar.cta;membar.cta;membar.cta;membar.cta;membar.cta;membar.cta;membar.cta;membar.cta;membar.cta;membar.cta;membar.cta;membar.cta;membar.cta;membar.cta;membar.cta;membar.cta;membar.cta;membar.cta;membar.cta;membar.cta;membar.cta;membar.cta;membar.cta;membar.cta;membar.cta;membar.cta;membar.cta;membar.cta;membar.cta;membar.cta;membar.cta;membar.cta;membar.cta;membar.cta;membar.cta;membar.cta;membar.cta;membar.cta;membar.cta;membar.cta;membar.cta;membar.cta;membar.cta;membar.cta;membar.cta;membar.cta;membar.cta;membar.cta;membar.cta;membar.cta;membar.cta;membar.cta;membar.cta;membar.cta;membar.cta;membar.cta;membar.cta;membar.cta;membar.cta;membar.cta;membar.cta;membar.cta;membar.cta;membar.cta;membar.cta;membar.cta;membar.cta;membar.cta;membar.cta;membar.cta;membar.cta;membar.cta;membar.cta;membar.cta;membar.cta;membar.cta;membar.cta;membar.cta;membar.cta;membar.cta;membar.cta;membar.cta;membar.cta;membar.cta;membar.cta;membar.cta;membar.cta;membar.cta;membar.cta;membar.cta;membar.cta;membar.cta;membar.cta;membar.cta;membar.cta;membar.cta;membar.cta;membar.cta;membar.cta;membar.cta;membar.cta;membar.cta;membar.cta;membar.cta;membar.cta;membar.cta;membar.cta;membar.cta;membar.cta;membar.cta;membar.cta;membar.cta;membar.cta;membar.cta;membar.cta;membar.cta;membar.cta;membar.cta;membar.cta;membar.cta;membar.cta;membar.cta;membar.cta;membar.cta;membar.cta;membar.cta;membar.cta;membar.cta;membar.cta;membar.cta;membar.cta;membar.cta;membar.cta;membar.cta;membar.cta;membar.cta;membar.cta;membar.cta;membar.cta;membar.cta;membar.cta;membar.cta;membar.cta;membar.cta;membar.cta;membar.cta;membar.cta;membar.cta;membar.cta;membar.cta;membar.cta;membar.cta;membar.cta;membar.cta;membar.cta;membar.cta;membar.cta;membar.cta;membar.cta;membar.cta;membar.cta;membar.cta;membar.cta;membar.cta;membar.cta;membar.cta;membar.cta;membar.cta;membar.cta;membar.cta;membar.cta;membar.cta;membar.cta;membar.cta;membar.cta;membar.cta;membar.cta;membar.cta;membar.cta;membar.cta;membar.cta;membar.cta;membar.cta;membar.cta;membar.cta;membar.cta;membar.cta;membar.cta;membar.cta;membar.cta;membar.cta;membar.cta;membar.cta;membar.cta;membar.cta;membar.cta;membar.cta;membar.cta;membar.cta;membar.cta;membar.cta;membar.cta;membar.cta;membar.cta;membar.cta;membar.cta;membar.cta;membar.cta;membar.cta;membar.cta;membar.cta;membar.cta;membar.cta;membar.cta;membar.cta;membar.cta;membar.cta;membar.cta;membar.cta;membar.cta;membar.cta;membar.cta;membar.cta;membar.cta;membar.cta;membar.cta;membar.cta;membar.cta;membar.cta;membar.cta;membar.cta;membar.cta;membar.cta;membar.cta;membar.cta;membar.cta;membar.cta;membar.cta;membar.cta;membar.cta;membar.cta;membar.cta;membar.cta;membar.cta;membar.cta;membar.cta;membar.cta;membar.cta;membar.cta;membar.cta;membar.cta;membar.cta;membar.cta;membar.cta;membar.cta;membar.cta;membar.cta;membar.cta;membar.cta;membar.cta;membar.cta;membar.cta;membar.cta;membar.cta;membar.cta;membar.cta;membar.cta;membar.cta;membar.cta;membar.cta;membar.cta;membar.cta;membar.cta;membar.cta;membar.cta;membar.cta;membar.cta;membar.cta;membar.cta;membar.cta;membar.cta;membar.cta;membar.cta;membar.cta;membar.cta;membar.cta;membar.cta;membar.cta;membar.cta;membar.cta;membar.cta;membar.cta;membar.cta;membar.cta;membar.cta;membar.cta;membar.cta;membar.cta;membar.cta;membar.cta;membar.cta;membar.cta;membar.cta;membar.cta;membar.cta;membar.cta;membar.cta;membar.cta;membar.cta;membar.cta;membar.cta;membar.cta;membar.cta;membar.cta;membar.cta;membar.cta;membar.cta;membar.cta;membar.cta;membar.cta;membar.cta;membar.cta;membar.cta;membar.cta;membar.cta;membar.cta;membar.cta;membar.cta;membar.cta;membar.cta;membar.cta;membar.cta;membar.cta;membar.cta;membar.cta;membar.cta;membar.cta;membar.cta;membar.cta;membar.cta;membar.cta;membar.cta;membar.cta;membar.cta;membar.cta;membar.cta;membar.cta;membar.cta;membar.cta;membar.cta;membar.cta;membar.cta;membar.cta;membar.cta;membar.cta;membar.cta;membar.cta;membar.cta;membar.cta;membar.cta;membar.cta;membar.cta;membar.cta;membar.cta;membar.cta;membar.cta;membar.cta;membar.cta;membar.cta;membar.cta;membar.cta;membar.cta;membar.cta;membar.cta;membar.cta;membar.cta;membar.cta;membar.cta;membar.cta;membar.cta;membar.cta;membar.cta;membar.cta;membar.cta;membar.cta;membar.cta;membar.cta;membar.cta;membar.cta;membar.cta;membar.cta;membar.cta;membar.cta;membar.cta;membar.cta;membar.cta;membar.cta;membar.cta;membar.cta;membar.cta;membar.cta;membar.cta;membar.cta;membar.cta;membar.cta;membar.cta;membar.cta;membar.cta;membar.cta;membar.cta;membar.cta;membar.cta;membar.cta;membar.cta;membar.cta;membar.cta;membar.cta;membar.cta;membar.cta;membar.cta;membar.cta;membar.cta;membar.cta;membar.cta;membar.cta;membar.cta;membar.cta;membar.cta;membar.cta;membar.cta;membar.cta;membar.cta;membar.cta;membar.cta;membar.cta;membar.cta;membar.cta;membar.cta;membar.cta;membar.cta;membar.cta;membar.cta;membar.cta;membar.cta;membar.cta;membar.cta;membar.cta;membar.cta;membar.cta;membar.cta;membar.cta;membar.cta;membar.cta;membar.cta;membar.cta;membar.cta;membar.cta;membar.cta;membar.cta;membar.cta;membar.cta;membar.cta;membar.cta;membar.cta;membar.cta;membar.cta;membar.cta;membar.cta;membar.cta;membar.cta;membar.cta;membar.cta;membar.cta;membar.cta;membar.cta;membar.cta;membar.cta;membar.cta;membar.cta;membar.cta;membar.cta;membar.cta;membar.cta;membar.cta;membar.cta;membar.cta;membar.cta;membar.cta;membar.cta;membar.cta;membar.cta;membar.cta;membar.cta;membar.cta;membar.cta;membar.cta;membar.cta;membar.cta;membar.cta;membar.cta;membar.cta;membar.cta;membar.cta;membar.cta;membar.cta;membar.cta;membar.cta;membar.cta;membar.cta;membar.cta;membar.cta;membar.cta;membar.cta;membar.cta;membar.cta;membar.cta;membar.cta;membar.cta;membar.cta;membar.cta;membar.cta;membar.cta;membar.cta;membar.cta;membar.cta;membar.cta;membar.cta;membar.cta;membar.cta;membar.cta;membar.cta;membar.cta;membar.cta;membar.cta;membar.cta;membar.cta;membar.cta;membar.cta;membar.cta;membar.cta;membar.cta;membar.cta;membar.cta;membar.cta;membar.cta;membar.cta;membar.cta;membar.cta;membar.cta;membar.cta;membar.cta;membar.cta;membar.cta;membar.cta;membar.cta;membar.cta;membar.cta;membar.cta;membar.cta;membar.cta;membar.cta;membar.cta;membar.cta;membar.cta;membar.cta;membar.cta;membar.cta;membar.cta;membar.cta;membar.cta;membar.cta;membar.cta;membar.cta;membar.cta;membar.cta;membar.cta;membar.cta;membar.cta;membar.cta;membar.cta;membar.cta;membar.cta;membar.cta;membar.cta;membar.cta;membar.cta;membar.cta;membar.cta;membar.cta;membar.cta;membar.cta;membar.cta;membar.cta;membar.cta;membar.cta;membar.cta;membar.cta;membar.cta;membar.cta;membar.cta;membar.cta;membar.cta;membar.cta;membar.cta;membar.cta;membar.cta;membar.cta;membar.cta;membar.cta;membar.cta;membar.cta;membar.cta;membar.cta;membar.cta;membar.cta;membar.cta;membar.cta;membar.cta;membar.cta;membar.cta;membar.cta;membar.cta;membar.cta;membar.cta;membar.cta;membar.cta;membar.cta;membar.cta;membar.cta;membar.cta;membar.cta;membar.cta;membar.cta;membar.cta;membar.cta;membar.cta;membar.cta;membar.cta;membar.cta;membar.cta;membar.cta;membar.cta;membar.cta;membar.cta;membar.cta;membar.cta;membar.cta;membar.cta;membar.cta;membar.cta;membar.cta;membar.cta;membar.cta;membar.cta;membar.cta;membar.cta;membar.cta;membar.cta;membar.cta;membar.cta;membar.cta;membar.cta;membar.cta;membar.cta;membar.cta;membar.cta;membar.cta;membar.cta;membar.cta;membar.cta;membar.cta;membar.cta;membar.cta;membar.cta;membar.cta;membar.cta;membar.cta;membar.cta;membar.cta;membar.cta;membar.cta;membar.cta;membar.cta;membar.cta;membar.cta;membar.cta;membar.cta;membar.cta;membar.cta;membar.cta;membar.cta;membar.cta;membar.cta;membar.cta;membar.cta;membar.cta;membar.cta;membar.cta;membar.cta;membar.cta;membar.cta;membar.cta;membar.cta;membar.cta;membar.cta;membar.cta;membar.cta;membar.cta;membar.cta;membar.cta;membar.cta;membar.cta;membar.cta;membar.cta;membar.cta;membar.cta;membar.cta;membar.cta;membar.cta;membar.cta;membar.cta;membar.cta;membar.cta;membar.cta;membar.cta;membar.cta;membar.cta;membar.cta;membar.cta;membar.cta;membar.cta;membar.cta;membar.cta;membar.cta;membar.cta;membar.cta;membar.cta;membar.cta;membar.cta;membar.cta;membar.cta;membar.cta;membar.cta;membar.cta;membar.cta;membar.cta;membar.cta;membar.cta;membar.cta;membar.cta;membar.cta;membar.cta;membar.cta;membar.cta;membar.cta;membar.cta;membar.cta;membar.cta;membar.cta;membar.cta;membar.cta;membar.cta;membar.cta;membar.cta;membar.cta;membar.cta;membar.cta;membar.cta;membar.cta;membar.cta;membar.cta;membar.cta;membar.cta;membar.cta;membar.cta;membar.cta;membar.cta;membar.cta;membar.cta;membar.cta;membar.cta;membar.cta;membar.cta;membar.cta;membar.cta;membar.cta;membar.cta;membar.cta;membar.cta;membar.cta;membar.cta;membar.cta;membar.cta;membar.cta;membar.cta;membar.cta;membar.cta;membar.cta;membar.cta;membar.cta;membar.cta;membar.cta;membar.cta;membar.cta;membar.cta;membar.cta;membar.cta;membar.cta;membar.cta;membar.cta;membar.cta;membar.cta;membar.cta;membar.cta;membar.cta;membar.cta;membar.cta;membar.cta;membar.cta;membar.cta;membar.cta;membar.cta;membar.cta;membar.cta;membar.cta;membar.cta;membar.cta;membar.cta;membar.cta;membar.cta;membar.cta;membar.cta;membar.cta;membar.cta;membar.cta;membar.cta;membar.cta;membar.cta;membar.cta;membar.cta;membar.cta;membar.cta;membar.cta;membar.cta;membar.cta;membar.cta;membar.cta;membar.cta;membar.cta;membar.cta;membar.cta;membar.cta;membar.cta;membar.cta;membar.cta;membar.cta;membar.cta;membar.cta;membar.cta;membar.cta;membar.cta;membar.cta;membar.cta;membar.cta;membar.cta;membar.cta;membar.cta;membar.cta;membar.cta;membar.cta;membar.cta;membar.cta;membar.cta;membar.cta;membar.cta;membar.cta;membar.cta;membar.cta;membar.cta;membar.cta;membar.cta;membar.cta;membar.cta;membar.cta;membar.cta;membar.cta;membar.cta;membar.cta;membar.cta;membar.cta;membar.cta;membar.cta;membar.cta;membar.cta;membar.cta;membar.cta;membar.cta;membar.cta;membar.cta;membar.cta;membar.cta;membar.cta;membar.cta;membar.cta;membar.cta;membar.cta;membar.cta;membar.cta;membar.cta;membar.cta;membar.cta;membar.cta;membar.cta;membar.cta;membar.cta;membar.cta;membar.cta;membar.cta;membar.cta;membar.cta;membar.cta;membar.cta;membar.cta;membar.cta;membar.cta;membar.cta;membar.cta;membar.cta;membar.cta;membar.cta;membar.cta;membar.cta;membar.cta;membar.cta;membar.cta;membar.cta;membar.cta;membar.cta;membar.cta;membar.cta;membar.cta;membar.cta;membar.cta;membar.cta;membar.cta;membar.cta;membar.cta;membar.cta;membar.cta;membar.cta;membar.cta;membar.cta;membar.cta;membar.cta;membar.cta;membar.cta;membar.cta;membar.cta;membar.cta;membar.cta;membar.cta;membar.cta;membar.cta;membar.cta;membar.cta;membar.cta;membar.cta;membar.cta;membar.cta;membar.cta;membar.cta;membar.cta;membar.cta;membar.cta;membar.cta;membar.cta;membar.cta;membar.cta;membar.cta;membar.cta;membar.cta;membar.cta;membar.cta;membar.cta;membar.cta;membar.cta;membar.cta;membar.cta;membar.cta;membar.cta;membar.cta;membar.cta;membar.cta;membar.cta;membar.cta;membar.cta;membar.cta;membar.cta;membar.cta;membar.cta;membar.cta;membar.cta;membar.cta;membar.cta;membar.cta;membar.cta;membar.cta;membar.cta;membar.cta;membar.cta;membar.cta;membar.cta;membar.cta;membar.cta;membar.cta;membar.cta;membar.cta;membar.cta;membar.cta;membar.cta;membar.cta;membar.cta;membar.cta;membar.cta;membar.cta;membar.cta;membar.cta;membar.cta;membar.cta;membar.cta;membar.cta;membar.cta;membar.cta;membar.cta;membar.cta;membar.cta;membar.cta;membar.cta;membar.cta;membar.cta;membar.cta;membar.cta;membar.cta;membar.cta;membar.cta;membar.cta;membar.cta;membar.cta;membar.cta;membar.cta;membar.cta;membar.cta;membar.cta;membar.cta;membar.cta;membar.cta;membar.cta;membar.cta;membar.cta;membar.cta;membar.cta;membar.cta;membar.cta;membar.cta;membar.cta;membar.cta;membar.cta;membar.cta;membar.cta;membar.cta;membar.cta;membar.cta;membar.cta;membar.cta;membar.cta;membar.cta;membar.cta;membar.cta;membar.cta;membar.cta;membar.cta;membar.cta;membar.cta;membar.cta;membar.cta;membar.cta;membar.cta;membar.cta;membar.cta;membar.cta;membar.cta;membar.cta;membar.cta;membar.cta;membar.cta;membar.cta;membar.cta;membar.cta;membar.cta;membar.cta;membar.cta;membar.cta;membar.cta;membar.cta;membar.cta;membar.cta;membar.cta;membar.cta;membar.cta;membar.cta;membar.cta;membar.cta;membar.cta;membar.cta;membar.cta;membar.cta;membar.cta;membar.cta;membar.cta;membar.cta;membar.cta;membar.cta;membar.cta;membar.cta;membar.cta;membar.cta;membar.cta;membar.cta;membar.cta;membar.cta;membar.cta;membar.cta;membar.cta;membar.cta;membar.cta;membar.cta;membar.cta;membar.cta;membar.cta;membar.cta;membar.cta;membar.cta;membar.cta;membar.cta;membar.cta;membar.cta;membar.cta;membar.cta;membar.cta;membar.cta;membar.cta;membar.cta;membar.cta;membar.cta;membar.cta;membar.cta;membar.cta;membar.cta;membar.cta;membar.cta;membar.cta;membar.cta;membar.cta;membar.cta;membar.cta;membar.cta;membar.cta;membar.cta;membar.cta;membar.cta;membar.cta;membar.cta;membar.cta;membar.cta;membar.cta;membar.cta;membar.cta;membar.cta;membar.cta;membar.cta;membar.cta;membar.cta;membar.cta;membar.cta;membar.cta;membar.cta;membar.cta;membar.cta;membar.cta;membar.cta;membar.cta;membar.cta;membar.cta;membar.cta;membar.cta;membar.cta;membar.cta;membar.cta;membar.cta;membar.cta;membar.cta;membar.cta;membar.cta;membar.cta;membar.cta;membar.cta;membar.cta;membar.cta;membar.cta;membar.cta;membar.cta;membar.cta;membar.cta;membar.cta;membar.cta;membar.cta;membar.cta;membar.cta;membar.cta;membar.cta;membar.cta;membar.cta;membar.cta;membar.cta;membar.cta;membar.cta;membar.cta;membar.cta;membar.cta;membar.cta;membar.cta;membar.cta;membar.cta;membar.cta;membar.cta;membar.cta;membar.cta;membar.cta;membar.cta;membar.cta;membar.cta;membar.cta;membar.cta;membar.cta;membar.cta;membar.cta;membar.cta;membar.cta;membar.cta;membar.cta;membar.cta;membar.cta;membar.cta;membar.cta;membar.cta;membar.cta;membar.cta;membar.cta;membar.cta;membar.cta;membar.cta;membar.cta;membar.cta;membar.cta;membar.cta;membar.cta;membar.cta;membar.cta;membar.cta;membar.cta;membar.cta;membar.cta;membar.cta;membar.cta;membar.cta;membar.cta;membar.cta;membar.cta;membar.cta;membar.cta;membar.cta;membar.cta;membar.cta;membar.cta;membar.cta;membar.cta;membar.cta;membar.cta;membar.cta;membar.cta;membar.cta;membar.cta;membar.cta;membar.cta;membar.cta;membar.cta;membar.cta;membar.cta;membar.cta;membar.cta;membar.cta;membar.cta;membar.cta;membar.cta;membar.cta;membar.cta;membar.cta;membar.cta;membar.cta;membar.cta;membar.cta;membar.cta;membar.cta;membar.cta;membar.cta;membar.cta;membar.cta;membar.cta;membar.cta;membar.cta;membar.cta;membar.cta;membar.cta;membar.cta;membar.cta;membar.cta;membar.cta;membar.cta;membar.cta;membar.cta;membar.cta;membar.cta;membar.cta;membar.cta;membar.cta;membar.cta;membar.cta;membar.cta;membar.cta;membar.cta;membar.cta;membar.cta;membar.cta;membar.cta;membar.cta;membar.cta;membar.cta;membar.cta;membar.cta;membar.cta;membar.cta;membar.cta;membar.cta;membar.cta;membar.cta;membar.cta;membar.cta;membar.cta;membar.cta;membar.cta;membar.cta;membar.cta;membar.cta;membar.cta;membar.cta;membar.cta;membar.cta;membar.cta;membar.cta;membar.cta;membar.cta;membar.cta;membar.cta;membar.cta;membar.cta;membar.cta;membar.cta;membar.cta;membar.cta;membar.cta;membar.cta;membar.cta;membar.cta;membar.cta;membar.cta;membar.cta;membar.cta;membar.cta;membar.cta;membar.cta;membar.cta;membar.cta;membar.cta;membar.cta;membar.cta;membar.cta;membar.cta;membar.cta;membar.cta;membar.cta;membar.cta;membar.cta;membar.cta;membar.cta;membar.cta;membar.cta;membar.cta;membar.cta;membar.cta;membar.cta;membar.cta;membar.cta;membar.cta;membar.cta;membar.cta;membar.cta;membar.cta;membar.cta;membar.cta;membar.cta;membar.cta;membar.cta;membar.cta;membar.cta;membar.cta;membar.cta;membar.cta;membar.cta;membar.cta;membar.cta;membar.cta;membar.cta;membar.cta;membar.cta;membar.cta;membar.cta;membar.cta;membar.cta;membar.cta;membar.cta;membar.cta;membar.cta;membar.cta;membar.cta;membar.cta;membar.cta;membar.cta;membar.cta;membar.cta;membar.cta;membar.cta;membar.cta;membar.cta;membar.cta;membar.cta;membar.cta;membar.cta;membar.cta;membar.cta;membar.cta;membar.cta;membar.cta;membar.cta;membar.cta;membar.cta;membar.cta;membar.cta;membar.cta;membar.cta;membar.cta;membar.cta;membar.cta;membar.cta;membar.cta;membar.cta;membar.cta;membar.cta;membar.cta;membar.cta;membar.cta;membar.cta;membar.cta;membar.cta;membar.cta;membar.cta;membar.cta;membar.cta;membar.cta;membar.cta;membar.cta;membar.cta;membar.cta;membar.cta;membar.cta;membar.cta;membar.cta;membar.cta;membar.cta;membar.cta;membar.cta;membar.cta;membar.cta;membar.cta;membar.cta;membar.cta;membar.cta;membar.cta;membar.cta;membar.cta;membar.cta;membar.cta;membar.cta;membar.cta;membar.cta;membar.cta;membar.cta;membar.cta;membar.cta;membar.cta;membar.cta;membar.cta;membar.cta;membar.cta;membar.cta;membar.cta;membar.cta;membar.cta;membar.cta;membar.cta;membar.cta;membar.cta;membar.cta;membar.cta;membar.cta;membar.cta;membar.cta;membar.cta;membar.cta;membar.cta;membar.cta;membar.cta;membar.cta;membar.cta;membar.cta;membar.cta;membar.cta;membar.cta;membar.cta;membar.cta;membar.cta;membar.cta;membar.cta;membar.cta;membar.cta;membar.cta;membar.cta;membar.cta;membar.cta;membar.cta;membar.cta;membar.cta;membar.cta;membar.cta;membar.cta;membar.cta;membar.cta;membar.cta;membar.cta;membar.cta;membar.cta;membar.cta;membar.cta;membar.cta;membar.cta;membar.cta;membar.cta;membar.cta;membar.cta;membar.cta;membar.cta;membar.cta;membar.cta;membar.cta;membar.cta;membar.cta;membar.cta;membar.cta;membar.cta;membar.cta;membar.cta;membar.cta;membar.cta;membar.cta;membar.cta;membar.cta;membar.cta;membar.cta;membar.cta;membar.cta;membar.cta;membar.cta;membar.cta;membar.cta;membar.cta;membar.cta;membar.cta;membar.cta;membar.cta;membar.cta;membar.cta;membar.cta;membar.cta;membar.cta;membar.cta;membar.cta;membar.cta;membar.cta;membar.cta;membar.cta;membar.cta;membar.cta;membar.cta;membar.cta;membar.cta;membar.cta;membar.cta;membar.cta;membar.cta;membar.cta;membar.cta;membar.cta;membar.cta;membar.cta;membar.cta;membar.cta;membar.cta;membar.cta;membar.cta;membar.cta;membar.cta;membar.cta;membar.cta;membar.cta;membar.cta;membar.cta;membar.cta;membar.cta;membar.cta;membar.cta;membar.cta;membar.cta;membar.cta;membar.cta;membar.cta;membar.cta;membar.cta;membar.cta;membar.cta;membar.cta;membar.cta;membar.cta;membar.cta;membar.cta;membar.cta;membar.cta;membar.cta;membar.cta;membar.cta;membar.cta;membar.cta;membar.cta;membar.cta;membar.cta;membar.cta;membar.cta;membar.cta;membar.cta;membar.cta;membar.cta;membar.cta;membar.cta;membar.cta;membar.cta;membar.cta;membar.cta;membar.cta;membar.cta;membar.cta;membar.cta;membar.cta;membar.cta;membar.cta;membar.cta;membar.cta;membar.cta;membar.cta;membar.cta;membar.cta;membar.cta;membar.cta;membar.cta;membar.cta;membar.cta;membar.cta;membar.cta;membar.cta;membar.cta;membar.cta;membar.cta;membar.cta;membar.cta;membar.cta;membar.cta;membar.cta;membar.cta;membar.cta;membar.cta;membar.cta;membar.cta;membar.cta;membar.cta;membar.cta;membar.cta;membar.cta;membar.cta;membar.cta;membar.cta;membar.cta;membar.cta;membar.cta;membar.cta;membar.cta;membar.cta;membar.cta;membar.cta;membar.cta;membar.cta;membar.cta;membar.cta;membar.cta;membar.cta;membar.cta;membar.cta;membar.cta;membar.cta;membar.cta;membar.cta;membar.cta;membar.cta;membar.cta;membar.cta;membar.cta;membar.cta;membar.cta;membar.cta;membar.cta;membar.cta;membar.cta;membar.cta;membar.cta;membar.cta;membar.cta;membar.cta;membar.cta;membar.cta;membar.cta;membar.cta;membar.cta;membar.cta;membar.cta;membar.cta;membar.cta;membar.cta;membar.cta;membar.cta;membar.cta;membar.cta;membar.cta;membar.cta;membar.cta;membar.cta;membar.cta;membar.cta;membar.cta;membar.cta;membar.cta;membar.cta;membar.cta;membar.cta;membar.cta;membar.cta;membar.cta;membar.cta;membar.cta;membar.cta;membar.cta;membar.cta;membar.cta;membar.cta;membar.cta;membar.cta;membar.cta;membar.cta;membar.cta;membar.cta;membar.cta;membar.cta;membar.cta;membar.cta;membar.cta;membar.cta;membar.cta;membar.cta;membar.cta;membar.cta;membar.cta;membar.cta;membar.cta;membar.cta;membar.cta;membar.cta;membar.cta;membar.cta;membar.cta;membar.cta;membar.cta;membar.cta;membar.cta;membar.cta;membar.cta;membar.cta;membar.cta;membar.cta;membar.cta;membar.cta;membar.cta;membar.cta;membar.cta;membar.cta;membar.cta;membar.cta;membar.cta;membar.cta;membar.cta;membar.cta;membar.cta;membar.cta;membar.cta;membar.cta;membar.cta;membar.cta;membar.cta;membar.cta;membar.cta;membar.cta;membar.cta;membar.cta;membar.cta;membar.cta;membar.cta;membar.cta;membar.cta;membar.cta;membar.cta;membar.cta;membar.cta;membar.cta;membar.cta;membar.cta;membar.cta;membar.cta;membar.cta;membar.cta;membar.cta;membar.cta;membar.cta;membar.cta;membar.cta;membar.cta;membar.cta;membar.cta;membar.cta;membar.cta;membar.cta;membar.cta;membar.cta;membar.cta;membar.cta;membar.cta;membar.cta;membar.cta;membar.cta;membar.cta;membar.cta;membar.cta;membar.cta;membar.cta;membar.cta;membar.cta;membar.cta;membar.cta;membar.cta;membar.cta;membar.cta;membar.cta;membar.cta;membar.cta;membar.cta;membar.cta;membar.cta;membar.cta;membar.cta;membar.cta;membar.cta;membar.cta;membar.cta;membar.cta;membar.cta;membar.cta;membar.cta;membar.cta;membar.cta;membar.cta;membar.cta;membar.cta;membar.cta;membar.cta;membar.cta;membar.cta;membar.cta;membar.cta;membar.cta;membar.cta;membar.cta;membar.cta;membar.cta;membar.cta;membar.cta;membar.cta;membar.cta;membar.cta;membar.cta;membar.cta;membar.cta;membar.cta;membar.cta;membar.cta;membar.cta;membar.cta;membar.cta;membar.cta;membar.cta;membar.cta;membar.cta;membar.cta;membar.cta;membar.cta;membar.cta;membar.cta;membar.cta;membar.cta;membar.cta;membar.cta;membar.cta;membar.cta;membar.cta;membar.cta;membar.cta;membar.cta;membar.cta;membar.cta;membar.cta;membar.cta;membar.cta;membar.cta;membar.cta;membar.cta;membar.cta;membar.cta;membar.cta;membar.cta;membar.cta;membar.cta;membar.cta;membar.cta;membar.cta;membar.cta;membar.cta;membar.cta;membar.cta;membar.cta;membar.cta;membar.cta;membar.cta;membar.cta;membar.cta;membar.cta;membar.cta;membar.cta;membar.cta;membar.cta;membar.cta;membar.cta;membar.cta;membar.cta;membar.cta;membar.cta;membar.cta;membar.cta;membar.cta;membar.cta;membar.cta;membar.cta;membar.cta;membar.cta;membar.cta;membar.cta;membar.cta;membar.cta;membar.cta;membar.cta;membar.cta;membar.cta;membar.cta;membar.cta;membar.cta;membar.cta;membar.cta;membar.cta;membar.cta;membar.cta;membar.cta;membar.cta;membar.cta;membar.cta;membar.cta;membar.cta;membar.cta;membar.cta;membar.cta;membar.cta;membar.cta;membar.cta;membar.cta;membar.cta;membar.cta;membar.cta;membar.cta;membar.cta;membar.cta;membar.cta;membar.cta;membar.cta;membar.cta;membar.cta;membar.cta;membar.cta;membar.cta;membar.cta;membar.cta;membar.cta;membar.cta;membar.cta;membar.cta;membar.cta;membar.cta;membar.cta;membar.cta;membar.cta;membar.cta;membar.cta;membar.cta;membar.cta;membar.cta;membar.cta;membar.cta;membar.cta;membar.cta;membar.cta;membar.cta;membar.cta;membar.cta;membar.cta;membar.cta;membar.cta;membar.cta;membar.cta;membar.cta;membar.cta;membar.cta;membar.cta;membar.cta;membar.cta;membar.cta;membar.cta;membar.cta;membar.cta;membar.cta;membar.cta;membar.cta;membar.cta;membar.cta;membar.cta;membar.cta;membar.cta;membar.cta;membar.cta;membar.cta;membar.cta;membar.cta;membar.cta;membar.cta;membar.cta;membar.cta;membar.cta;membar.cta;membar.cta;membar.cta;membar.cta;membar.cta;membar.cta;membar.cta;membar.cta;membar.cta;membar.cta;membar.cta;membar.cta;membar.cta;membar.cta;membar.cta;membar.cta;membar.cta;membar.cta;membar.cta;membar.cta;membar.cta;membar.cta;membar.cta;membar.cta;membar.cta;membar.cta;membar.cta;membar.cta;membar.cta;membar.cta;membar.cta;membar.cta;membar.cta;membar.cta;membar.cta;membar.cta;membar.cta;membar.cta;membar.cta;membar.cta;membar.cta;membar.cta;membar.cta;membar.cta;membar.cta;membar.cta;membar.cta;membar.cta;membar.cta;membar.cta;membar.cta;membar.cta;membar.cta;membar.cta;membar.cta;membar.cta;membar.cta;membar.cta;membar.cta;membar.cta;membar.cta;membar.cta;membar.cta;membar.cta;membar.cta;membar.cta;membar.cta;membar.cta;membar.cta;membar.cta;membar.cta;membar.cta;membar.cta;membar.cta;membar.cta;membar.cta;membar.cta;membar.cta;membar.cta;membar.cta;membar.cta;membar.cta;membar.cta;membar.cta;membar.cta;membar.cta;membar.cta;membar.cta;membar.cta;membar.cta;membar.cta;membar.cta;membar.cta;membar.cta;membar.cta;membar.cta;membar.cta;membar.cta;membar.cta;membar.cta;membar.cta;membar.cta;membar.cta;membar.cta;membar.cta;membar.cta;membar.cta;membar.cta;membar.cta;membar.cta;membar.cta;membar.cta;membar.cta;membar.cta;membar.cta;membar.cta;membar.cta;membar.cta;membar.cta;membar.cta;membar.cta;membar.cta;membar.cta;membar.cta;membar.cta;membar.cta;membar.cta;membar.cta;membar.cta;membar.cta;membar.cta;membar.cta;membar.cta;membar.cta;membar.cta;membar.cta;membar.cta;membar.cta;membar.cta;membar.cta;membar.cta;membar.cta;membar.cta;membar.cta;membar.cta;membar.cta;membar.cta;membar.cta;membar.cta;membar.cta;membar.cta;membar.cta;membar.cta;membar.cta;membar.cta;membar.cta;membar.cta;membar.cta;membar.cta;membar.cta;membar.cta;membar.cta;membar.cta;membar.cta;membar.cta;membar.cta;membar.cta;membar.cta;membar.cta;membar.cta;membar.cta;membar.cta;membar.cta;membar.cta;membar.cta;membar.cta;membar.cta;membar.cta;membar.cta;membar.cta;membar.cta;membar.cta;membar.cta;membar.cta;membar.cta;membar.cta;membar.cta;membar.cta;membar.cta;membar.cta;membar.cta;membar.cta;membar.cta;membar.cta;membar.cta;membar.cta;membar.cta;membar.cta;membar.cta;membar.cta;membar.cta;membar.cta;membar.cta;membar.cta;membar.cta;membar.cta;membar.cta;membar.cta;membar.cta;membar.cta;membar.cta;membar.cta;membar.cta;membar.cta;membar.cta;membar.cta;membar.cta;membar.cta;membar.cta;membar.cta;membar.cta;membar.cta;membar.cta;membar.cta;membar.cta;membar.cta;membar.cta;membar.cta;membar.cta;membar.cta;membar.cta;membar.cta;membar.cta;membar.cta;membar.cta;membar.cta;membar.cta;membar.cta;membar.cta;membar.cta;membar.cta;membar.cta;membar.cta;membar.cta;membar.cta;membar.cta;membar.cta;membar.cta;membar.cta;membar.cta;membar.cta;membar.cta;membar.cta;membar.cta;membar.cta;membar.cta;membar.cta;membar.cta;membar.cta;membar.cta;membar.cta;membar.cta;membar.cta;membar.cta;membar.cta;membar.cta;membar.cta;membar.cta;membar.cta;membar.cta;membar.cta;membar.cta;membar.cta;membar.cta;membar.cta;membar.cta;membar.cta;membar.cta;membar.cta;membar.cta;membar.cta;membar.cta;membar.cta;membar.cta;membar.cta;membar.cta;membar.cta;membar.cta;membar.cta;membar.cta;membar.cta;membar.cta;membar.cta;membar.cta;membar.cta;membar.cta;membar.cta;membar.cta;membar.cta;membar.cta;membar.cta;membar.cta;membar.cta;membar.cta;membar.cta;membar.cta;membar.cta;membar.cta;membar.cta;membar.cta;membar.cta;membar.cta;membar.cta;membar.cta;membar.cta;membar.cta;membar.cta;membar.cta;membar.cta;membar.cta;membar.cta;membar.cta;membar.cta;membar.cta;membar.cta;membar.cta;membar.cta;membar.cta;membar.cta;membar.cta;membar.cta;membar.cta;membar.cta;membar.cta;membar.cta;membar.cta;membar.cta;membar.cta;membar.cta;membar.cta;membar.cta;membar.cta;membar.cta;membar.cta;membar.cta;membar.cta;membar.cta;membar.cta;membar.cta;membar.cta;membar.cta;membar.cta;membar.cta;membar.cta;membar.cta;membar.cta;membar.cta;membar.cta;membar.cta;membar.cta;membar.cta;membar.cta;membar.cta;membar.cta;membar.cta;membar.cta;membar.cta;membar.cta;membar.cta;membar.cta;membar.cta;membar.cta;membar.cta;membar.cta;membar.cta;membar.cta;membar.cta;membar.cta;membar.cta;membar.cta;membar.cta;membar.cta;membar.cta;membar.cta;membar.cta;membar.cta;membar.cta;membar.cta;membar.cta;membar.cta;membar.cta;membar.cta;membar.cta;membar.cta;membar.cta;membar.cta;membar.cta;membar.cta;membar.cta;membar.cta;membar.cta;membar.cta;membar.cta;membar.cta;membar.cta;membar.cta;membar.cta;membar.cta;membar.cta;membar.cta;membar.cta;membar.cta;membar.cta;membar.cta;membar.cta;membar.cta;membar.cta;membar.cta;membar.cta;membar.cta;membar.cta;membar.cta;membar.cta;membar.cta;membar.cta;membar.cta;membar.cta;membar.cta;membar.cta;membar.cta;membar.cta;membar.cta;membar.cta;membar.cta;membar.cta;membar.cta;membar.cta;membar.cta;membar.cta;membar.cta;membar.cta;membar.cta;membar.cta;membar.cta;membar.cta;membar.cta;membar.cta;membar.cta;membar.cta;membar.cta;membar.cta;membar.cta;membar.cta;membar.cta;membar.cta;membar.cta;membar.cta;membar.cta;membar.cta;membar.cta;membar.cta;membar.cta;membar.cta;membar.cta;membar.cta;membar.cta;membar.cta;membar.cta;membar.cta;membar.cta;membar.cta;membar.cta;membar.cta;membar.cta;membar.cta;membar.cta;membar.cta;membar.cta;membar.cta;membar.cta;membar.cta;membar.cta;membar.cta;membar.cta;membar.cta;membar.cta;membar.cta;membar.cta;membar.cta;membar.cta;membar.cta;membar.cta;membar.cta;membar.cta;membar.cta;membar.cta;membar.cta;membar.cta;membar.cta;membar.cta;membar.cta;membar.cta;membar.cta;membar.cta;membar.cta;membar.cta;membar.cta;membar.cta;membar.cta;membar.cta;membar.cta;membar.cta;membar.cta;membar.cta;membar.cta;membar.cta;membar.cta;membar.cta;membar.cta;membar.cta;membar.cta;membar.cta;membar.cta;membar.cta;membar.cta;membar.cta;membar.cta;membar.cta;membar.cta;membar.cta;membar.cta;membar.cta;membar.cta;membar.cta;membar.cta;membar.cta;membar.cta;membar.cta;membar.cta;membar.cta;membar.cta;membar.cta;membar.cta;membar.cta;membar.cta;membar.cta;membar.cta;membar.cta;membar.cta;membar.cta;membar.cta;membar.cta;membar.cta;membar.cta;membar.cta;membar.cta;membar.cta;membar.cta;membar.cta;membar.cta;membar.cta;membar.cta;membar.cta;membar.cta;membar.cta;membar.cta;membar.cta;membar.cta;membar.cta;membar.cta;membar.cta;membar.cta;membar.cta;membar.cta;membar.cta;membar.cta;membar.cta;membar.cta;membar.cta;membar.cta;membar.cta;membar.cta;membar.cta;membar.cta;membar.cta;membar.cta;membar.cta;membar.cta;membar.cta;membar.cta;membar.cta;membar.cta;membar.cta;membar.cta;membar.cta;membar.cta;membar.cta;membar.cta;membar.cta;membar.cta;membar.cta;membar.cta;membar.cta;membar.cta;membar.cta;membar.cta;membar.cta;membar.cta;membar.cta;membar.cta;membar.cta;membar.cta;membar.cta;membar.cta;membar.cta;membar.cta;membar.cta;membar.cta;membar.cta;membar.cta;membar.cta;membar.cta;membar.cta;membar.cta;membar.cta;membar.cta;membar.cta;membar.cta;membar.cta;membar.cta;membar.cta;membar.cta;membar.cta;membar.cta;membar.cta;membar.cta;membar.cta;membar.cta;membar.cta;membar.cta;membar.cta;membar.cta;membar.cta;membar.cta;membar.cta;membar.cta;membar.cta;membar.cta;membar.cta;membar.cta;membar.cta;membar.cta;membar.cta;membar.cta;membar.cta;membar.cta;membar.cta;membar.cta;membar.cta;membar.cta;membar.cta;membar.cta;membar.cta;membar.cta;membar.cta;membar.cta;membar.cta;membar.cta;membar.cta;membar.cta;membar.cta;membar.cta;membar.cta;membar.cta;membar.cta;membar.cta;membar.cta;membar.cta;membar.cta;membar.cta;membar.cta;membar.cta;membar.cta;membar.cta;membar.cta;membar.cta;membar.cta;membar.cta;membar.cta;membar.cta;membar.cta;membar.cta;membar.cta;membar.cta;membar.cta;membar.cta;membar.cta;membar.cta;membar.cta;membar.cta;membar.cta;membar.cta;membar.cta;membar.cta;membar.cta;membar.cta;membar.cta;membar.cta;membar.cta;membar.cta;membar.cta;membar.cta;membar.cta;membar.cta;membar.cta;membar.cta;membar.cta;membar.cta;membar.cta;membar.cta;membar.cta;membar.cta;membar.cta;membar.cta;membar.cta;membar.cta;membar.cta;membar.cta;membar.cta;membar.cta;membar.cta;membar.cta;membar.cta;membar.cta;membar.cta;membar.cta;membar.cta;membar.cta;membar.cta;membar.cta;membar.cta;membar.cta;membar.cta;membar.cta;membar.cta;membar.cta;membar.cta;membar.cta;membar.cta;membar.cta;membar.cta;membar.cta;membar.cta;membar.cta;membar.cta;membar.cta;membar.cta;membar.cta;membar.cta;membar.cta;membar.cta;membar.cta;membar.cta;membar.cta;membar.cta;membar.cta;membar.cta;membar.cta;membar.cta;membar.cta;membar.cta;membar.cta;membar.cta;membar.cta;membar.cta;membar.cta;membar.cta;membar.cta;membar.cta;membar.cta;membar.cta;membar.cta;membar.cta;membar.cta;membar.cta;membar.cta;membar.cta;membar.cta;membar.cta;membar.cta;membar.cta;membar.cta;membar.cta;membar.cta;membar.cta;membar.cta;membar.cta;membar.cta;membar.cta;membar.cta;membar.cta;membar.cta;membar.cta;membar.cta;membar.cta;membar.cta;membar.cta;membar.cta;membar.cta;membar.cta;membar.cta;membar.cta;membar.cta;membar.cta;membar.cta;membar.cta;membar.cta;membar.cta;membar.cta;membar.cta;membar.cta;membar.cta;membar.cta;membar.cta;membar.cta;membar.cta;membar.cta;membar.cta;membar.cta;membar.cta;membar.cta;membar.cta;membar.cta;membar.cta;membar.cta;membar.cta;membar.cta;membar.cta;membar.cta;membar.cta;membar.cta;membar.cta;membar.cta;membar.cta;membar.cta;membar.cta;membar.cta;membar.cta;membar.cta;membar.cta;membar.cta;membar.cta;membar.cta;membar.cta;membar.cta;membar.cta;membar.cta;membar.cta;membar.cta;membar.cta;membar.cta;membar.cta;membar.cta;membar.cta;membar.cta;membar.cta;membar.cta;membar.cta;membar.cta;membar.cta;membar.cta;membar.cta;membar.cta;membar.cta;membar.cta;membar.cta;membar.cta;membar.cta;membar.cta;membar.cta;membar.cta;membar.cta;membar.cta;membar.cta;membar.cta;membar.cta;membar.cta;membar.cta;membar.cta;membar.cta;membar.cta;membar.cta;membar.cta;membar.cta;membar.cta;membar.cta;membar.cta;membar.cta;membar.cta;membar.cta;membar.cta;membar.cta;membar.cta;membar.cta;membar.cta;membar.cta;membar.cta;membar.cta;membar.cta;membar.cta;membar.cta;membar.cta;membar.cta;membar.cta;membar.cta;membar.cta;membar.cta;membar.cta;membar.cta;membar.cta;membar.cta;membar.cta;membar.cta;membar.cta;membar.cta;membar.cta;membar.cta;membar.cta;membar.cta;membar.cta;membar.cta;membar.cta;membar.cta;membar.cta;membar.cta;membar.cta;membar.cta;membar.cta;membar.cta;membar.cta;membar.cta;membar.cta;membar.cta;membar.cta;membar.cta;membar.cta;membar.cta;membar.cta;membar.cta;membar.cta;membar.cta;membar.cta;membar.cta;membar.cta;membar.cta;membar.cta;membar.cta;membar.cta;membar.cta;membar.cta;membar.cta;membar.cta;membar.cta;membar.cta;membar.cta;membar.cta;membar.cta;membar.cta;membar.cta;membar.cta;membar.cta;membar.cta;membar.cta;membar.cta;membar.cta;membar.cta;membar.cta;membar.cta;membar.cta;membar.cta;membar.cta;membar.cta;membar.cta;membar.cta;membar.cta;membar.cta;membar.cta;membar.cta;membar.cta;membar.cta;membar.cta;membar.cta;membar.cta;membar.cta;membar.cta;membar.cta;membar.cta;membar.cta;membar.cta;membar.cta;membar.cta;membar.cta;membar.cta;membar.cta;membar.cta;membar.cta;membar.cta;membar.cta;membar.cta;membar.cta;membar.cta;membar.cta;membar.cta;membar.cta;membar.cta;membar.cta;membar.cta;membar.cta;membar.cta;membar.cta;membar.cta;membar.cta;membar.cta;membar.cta;membar.cta;membar.cta;membar.cta;membar.cta;membar.cta;membar.cta;membar.cta;membar.cta;membar.cta;membar.cta;membar.cta;membar.cta;membar.cta;membar.cta;membar.cta;membar.cta;membar.cta;membar.cta;membar.cta;membar.cta;membar.cta;membar.cta;membar.cta;membar.cta;membar.cta;membar.cta;membar.cta;membar.cta;membar.cta;membar.cta;membar.cta;membar.cta;membar.cta;membar.cta;membar.cta;membar.cta;membar.cta;membar.cta;membar.cta;membar.cta;membar.cta;membar.cta;membar.cta;membar.cta;membar.cta;membar.cta;membar.cta;membar.cta;membar.cta;membar.cta;membar.cta;membar.cta;membar.cta;membar.cta;membar.cta;membar.cta;membar.cta;membar.cta;membar.cta;membar.cta;membar.cta;membar.cta;membar.cta;membar.cta;membar.cta;membar.cta;membar.cta;membar.cta;membar.cta;membar.cta;membar.cta;membar.cta;membar.cta;membar.cta;membar.cta;membar.cta;membar.cta;membar.cta;membar.cta;membar.cta;membar.cta;membar.cta;membar.cta;membar.cta;membar.cta;membar.cta;membar.cta;membar.cta;membar.cta;membar.cta;membar.cta;membar.cta;membar.cta;membar.cta;membar.cta;membar.cta;membar.cta;membar.cta;membar.cta;membar.cta;membar.cta;membar.cta;membar.cta;membar.cta;membar.cta;membar.cta;membar.cta;membar.cta;membar.cta;membar.cta;membar.cta;membar.cta;membar.cta;membar.cta;membar.cta;membar.cta;membar.cta;membar.cta;membar.cta;membar.cta;membar.cta;membar.cta;membar.cta;membar.cta;membar.cta;membar.cta;membar.cta;membar.cta;membar.cta;membar.cta;membar.cta;membar.cta;membar.cta;membar.cta;membar.cta;membar.cta;membar.cta;membar.cta;membar.cta;membar.cta;membar.cta;membar.cta;membar.cta;membar.cta;membar.cta;membar.cta;membar.cta;membar.cta;membar.cta;membar.cta;membar.cta;membar.cta;membar.cta;membar.cta;membar.cta;membar.cta;membar.cta;membar.cta;membar.cta;membar.cta;membar.cta;membar.cta;membar.cta;membar.cta;membar.cta;membar.cta;membar.cta;membar.cta;membar.cta;membar.cta;membar.cta;membar.cta;membar.cta;membar.cta;membar.cta;membar.cta;membar.cta;membar.cta;membar.cta;membar.cta;membar.cta;membar.cta;membar.cta;membar.cta;membar.cta;membar.cta;membar.cta;membar.cta;membar.cta;membar.cta;membar.cta;membar.cta;membar.cta;membar.cta;membar.cta;membar.cta;membar.cta;membar.cta;membar.cta;membar.cta;membar.cta;membar.cta;membar.cta;membar.cta;membar.cta;membar.cta;membar.cta;membar.cta;membar.cta;membar.cta;membar.cta;membar.cta;membar.cta;membar.cta;membar.cta;membar.cta;membar.cta;membar.cta;membar.cta;membar.cta;membar.cta;membar.cta;membar.cta;membar.cta;membar.cta;membar.cta;membar.cta;membar.cta;membar.cta;membar.cta;membar.cta;membar.cta;membar.cta;membar.cta;membar.cta;membar.cta;membar.cta;membar.cta;membar.cta;membar.cta;membar.cta;membar.cta;membar.cta;membar.cta;membar.cta;membar.cta;membar.cta;membar.cta;membar.cta;membar.cta;membar.cta;membar.cta;membar.cta;membar.cta;membar.cta;membar.cta;membar.cta;membar.cta;membar.cta;membar.cta;membar.cta;membar.cta;membar.cta;membar.cta;membar.cta;membar.cta;membar.cta;membar.cta;membar.cta;membar.cta;membar.cta;membar.cta;membar.cta;membar.cta;membar.cta;membar.cta;membar.cta;membar.cta;membar.cta;membar.cta;membar.cta;membar.cta;membar.cta;membar.cta;membar.cta;membar.cta;membar.cta;membar.cta;membar.cta;membar.cta;membar.cta;membar.cta;membar.cta;membar.cta;membar.cta;membar.cta;membar.cta;membar.cta;membar.cta;membar.cta;membar.cta;membar.cta;membar.cta;membar.cta;membar.cta;membar.cta;membar.cta;membar.cta;membar.cta;membar.cta;membar.cta;membar.cta;membar.cta;membar.cta;membar.cta;membar.cta;membar.cta;membar.cta;membar.cta;membar.cta;membar.cta;membar.cta;membar.cta;membar.cta;membar.cta;membar.cta;membar.cta;membar.cta;membar.cta;membar.cta;membar.cta;membar.cta;membar.cta;membar.cta;membar.cta;membar.cta;membar.cta;membar.cta;membar.cta;membar.cta;membar.cta;membar.cta;membar.cta;membar.cta;membar.cta;membar.cta;membar.cta;membar.cta;membar.cta;membar.cta;membar.cta;membar.cta;membar.cta;membar.cta;membar.cta;membar.cta;membar.cta;membar.cta;membar.cta;membar.cta;membar.cta;membar.cta;membar.cta;membar.cta;membar.cta;membar.cta;membar.cta;membar.cta;membar.cta;membar.cta;membar.cta;membar.cta;membar.cta;membar.cta;membar.cta;membar.cta;membar.cta;membar.cta;membar.cta;membar.cta;membar.cta;membar.cta;membar.cta;membar.cta;membar.cta;membar.cta;membar.cta;membar.cta;membar.cta;membar.cta;membar.cta;membar.cta;membar.cta;membar.cta;membar.cta;membar.cta;membar.cta;membar.cta;membar.cta;membar.cta;membar.cta;membar.cta;membar.cta;membar.cta;membar.cta;membar.cta;membar.cta;membar.cta;membar.cta;membar.cta;membar.cta;membar.cta;membar.cta;membar.cta;membar.cta;membar.cta;membar.cta;membar.cta;membar.cta;membar.cta;membar.cta;membar.cta;membar.cta;membar.cta;membar.cta;membar.cta;membar.cta;membar.cta;membar.cta;membar.cta;membar.cta;membar.cta;membar.cta;membar.cta;membar.cta;membar.cta;membar.cta;membar.cta;membar.cta;membar.cta;membar.cta;membar.cta;membar.cta;membar.cta;membar.cta;membar.cta;membar.cta;membar.cta;membar.cta;membar.cta;membar.cta;membar.cta;membar.cta;membar.cta;membar.cta;membar.cta;membar.cta;membar.cta;membar.cta;membar.cta;membar.cta;membar.cta;membar.cta;membar.cta;membar.cta;membar.cta;membar.cta;membar.cta;membar.cta;membar.cta;membar.cta;membar.cta;membar.cta;membar.cta;membar.cta;membar.cta;membar.cta;membar.cta;membar.cta;membar.cta;membar.cta;membar.cta;membar.cta;membar.cta;membar.cta;membar.cta;membar.cta;membar.cta;membar.cta;membar.cta;membar.cta;membar.cta;membar.cta;membar.cta;membar.cta;membar.cta;membar.cta;membar.cta;membar.cta;membar.cta;membar.cta;membar.cta;membar.cta;membar.cta;membar.cta;membar.cta;membar.cta;membar.cta;membar.cta;membar.cta;membar.cta;membar.cta;membar.cta;membar.cta;membar.cta;membar.cta;membar.cta;membar.cta;membar.cta;membar.cta;membar.cta;membar.cta;membar.cta;membar.cta;membar.cta;membar.cta;membar.cta;membar.cta;membar.cta;membar.cta;membar.cta;membar.cta;membar.cta;membar.cta;membar.cta;membar.cta;membar.cta;membar.cta;membar.cta;membar.cta;membar.cta;membar.cta;membar.cta;membar.cta;membar.cta;membar.cta;membar.cta;membar.cta;membar.cta;membar.cta;membar.cta;membar.cta;membar.cta;membar.cta;membar.cta;membar.cta;membar.cta;membar.cta;membar.cta;membar.cta;membar.cta;membar.cta;membar.cta;membar.cta;membar.cta;membar.cta;membar.cta;membar.cta;membar.cta;membar.cta;membar.cta;membar.cta;membar.cta;membar.cta;membar.cta;membar.cta;membar.cta;membar.cta;membar.cta;membar.cta;membar.cta;membar.cta;membar.cta;membar.cta;membar.cta;membar.cta;membar.cta;membar.cta;membar.cta;membar.cta;membar.cta;membar.cta;membar.cta;membar.cta;membar.cta;membar.cta;membar.cta;membar.cta;membar.cta;membar.cta;membar.cta;membar.cta;membar.cta;membar.cta;membar.cta;membar.cta;membar.cta;membar.cta;membar.cta;membar.cta;membar.cta;membar.cta;membar.cta;membar.cta;membar.cta;membar.cta;membar.cta;membar.cta;membar.cta;membar.cta;membar.cta;membar.cta;membar.cta;membar.cta;membar.cta;membar.cta;membar.cta;membar.cta;membar.cta;membar.cta;membar.cta;membar.cta;membar.cta;membar.cta;membar.cta;membar.cta;membar.cta;membar.cta;membar.cta;membar.cta;membar.cta;membar.cta;membar.cta;membar.cta;membar.cta;membar.cta;membar.cta;membar.cta;membar.cta;membar.cta;membar.cta;membar.cta;membar.cta;membar.cta;membar.cta;membar.cta;membar.cta;membar.cta;membar.cta;membar.cta;membar.cta;membar.cta;membar.cta;membar.cta;membar.cta;membar.cta;membar.cta;membar.cta;membar.cta;membar.cta;membar.cta;membar.cta;membar.cta;membar.cta;membar.cta;membar.cta;membar.cta;membar.cta;membar.cta;membar.cta;membar.cta;membar.cta;membar.cta;membar.cta;membar.cta;membar.cta;membar.cta;membar.cta;membar.cta;membar.cta;membar.cta;membar.cta;membar.cta;membar.cta;membar.cta;membar.cta;membar.cta;membar.cta;membar.cta;membar.cta;membar.cta;membar.cta;membar.cta;membar.cta;membar.cta;membar.cta;membar.cta;membar.cta;membar.cta;membar.cta;membar.cta;membar.cta;membar.cta;membar.cta;membar.cta;membar.cta;membar.cta;membar.cta;membar.cta;membar.cta;membar.cta;membar.cta;membar.cta;membar.cta;membar.cta;membar.cta;membar.cta;membar.cta;membar.cta;membar.cta;membar.cta;membar.cta;membar.cta;membar.cta;membar.cta;membar.cta;membar.cta;membar.cta;membar.cta;membar.cta;membar.cta;membar.cta;membar.cta;membar.cta;membar.cta;membar.cta;membar.cta;membar.cta;membar.cta;membar.cta;membar.cta;membar.cta;membar.cta;membar.cta;membar.cta;membar.cta;membar.cta;membar.cta;membar.cta;membar.cta;membar.cta;membar.cta;membar.cta;membar.cta;membar.cta;membar.cta;membar.cta;membar.cta;membar.cta;membar.cta;membar.cta;membar.cta;membar.cta;membar.cta;membar.cta;membar.cta;membar.cta;membar.cta;membar.cta;membar.cta;membar.cta;membar.cta;membar.cta;membar.cta;membar.cta;membar.cta;membar.cta;membar.cta;membar.cta;membar.cta;membar.cta;membar.cta;membar.cta;membar.cta;membar.cta;membar.cta;membar.cta;membar.cta;membar.cta;membar.cta;membar.cta;membar.cta;membar.cta;membar.cta;membar.cta;membar.cta;membar.cta;membar.cta;membar.cta;membar.cta;membar.cta;membar.cta;membar.cta;membar.cta;membar.cta;membar.cta;membar.cta;membar.cta;membar.cta;membar.cta;membar.cta;membar.cta;membar.cta;membar.cta;membar.cta;membar.cta;membar.cta;membar.cta;membar.cta;membar.cta;membar.cta;membar.cta;membar.cta;membar.cta;membar.cta;membar.cta;membar.cta;membar.cta;membar.cta;membar.cta;membar.cta;membar.cta;membar.cta;membar.cta;membar.cta;membar.cta;membar.cta;membar.cta;membar.cta;membar.cta;membar.cta;membar.cta;membar.cta;membar.cta;membar.cta;membar.cta;membar.cta;membar.cta;membar.cta;membar.cta;membar.cta;membar.cta;membar.cta;membar.cta;membar.cta;membar.cta;membar.cta;membar.cta;membar.cta;membar.cta;membar.cta;membar.cta;membar.cta;membar.cta;membar.cta;membar.cta;membar.cta;membar.cta;membar.cta;membar.cta;membar.cta;membar.cta;membar.cta;membar.cta;membar.cta;membar.cta;membar.cta;membar.cta;membar.cta;membar.cta;membar.cta;membar.cta;membar.cta;membar.cta;membar.cta;membar.cta;membar.cta;membar.cta;membar.cta;membar.cta;membar.cta;membar.cta;membar.cta;membar.cta;membar.cta;membar.cta;membar.cta;membar.cta;membar.cta;membar.cta;membar.cta;membar.cta;membar.cta;membar.cta;membar.cta;membar.cta;membar.cta;membar.cta;membar.cta;membar.cta;membar.cta;membar.cta;membar.cta;membar.cta;membar.cta;membar.cta;membar.cta;membar.cta;membar.cta;membar.cta;membar.cta;membar.cta;membar.cta;membar.cta;membar.cta;membar.cta;membar.cta;membar.cta;membar.cta;membar.cta;membar.cta;membar.cta;membar.cta;membar.cta;membar.cta;membar.cta;membar.cta;membar.cta;membar.cta;membar.cta;membar.cta;membar.cta;membar.cta;membar.cta;membar.cta;membar.cta;membar.cta;membar.cta;membar.cta;membar.cta;membar.cta;membar.cta;membar.cta;membar.cta;membar.cta;membar.cta;membar.cta;membar.cta;membar.cta;membar.cta;membar.cta;membar.cta;membar.cta;membar.cta;membar.cta;membar.cta;membar.cta;membar.cta;membar.cta;membar.cta;membar.cta;membar.cta;membar.cta;membar.cta;membar.cta;membar.cta;membar.cta;membar.cta;membar.cta;membar.cta;membar.cta;membar.cta;membar.cta;membar.cta;membar.cta;membar.cta;membar.cta;membar.cta;membar.cta;membar.cta;membar.cta;membar.cta;membar.cta;membar.cta;membar.cta;membar.cta;membar.cta;membar.cta;membar.cta;membar.cta;membar.cta;membar.cta;membar.cta;membar.cta;membar.cta;membar.cta;membar.cta;membar.cta;membar.cta;membar.cta;membar.cta;membar.cta;membar.cta;membar.cta;membar.cta;membar.cta;membar.cta;membar.cta;membar.cta;membar.cta;membar.cta;membar.cta;membar.cta;membar.cta;membar.cta;membar.cta;membar.cta;membar.cta;membar.cta;membar.cta;membar.cta;membar.cta;membar.cta;membar.cta;membar.cta;membar.cta;membar.cta;membar.cta;membar.cta;membar.cta;membar.cta;membar.cta;membar.cta;membar.cta;membar.cta;membar.cta;membar.cta;membar.cta;membar.cta;membar.cta;membar.cta;membar.cta;membar.cta;membar.cta;membar.cta;membar.cta;membar.cta;membar.cta;membar.cta;membar.cta;membar.cta;membar.cta;membar.cta;membar.cta;membar.cta;membar.cta;membar.cta;membar.cta;membar.cta;membar.cta;membar.cta;membar.cta;membar.cta;membar.cta;membar.cta;membar.cta;membar.cta;membar.cta;membar.cta;membar.cta;membar.cta;membar.cta;membar.cta;membar.cta;membar.cta;membar.cta;membar.cta;membar.cta;membar.cta;membar.cta;membar.cta;membar.cta;membar.cta;membar.cta;membar.cta;membar.cta;membar.cta;membar.cta;membar.cta;membar.cta;membar.cta;membar.cta;membar.cta;membar.cta;membar.cta;membar.cta;membar.cta;membar.cta;membar.cta;membar.cta;membar.cta;membar.cta;membar.cta;membar.cta;membar.cta;membar.cta;membar.cta;membar.cta;membar.cta;membar.cta;membar.cta;membar.cta;membar.cta;membar.cta;membar.cta;membar.cta;membar.cta;membar.cta;membar.cta;membar.cta;membar.cta;membar.cta;membar.cta;membar.cta;membar.cta;membar.cta;membar.cta;membar.cta;membar.cta;membar.cta;membar.cta;membar.cta;membar.cta;membar.cta;membar.cta;membar.cta;membar.cta;membar.cta;membar.cta;membar.cta;membar.cta;membar.cta;membar.cta;membar.cta;membar.cta;membar.cta;membar.cta;membar.cta;membar.cta;membar.cta;membar.cta;membar.cta;membar.cta;membar.cta;membar.cta;membar.cta;membar.cta;membar.cta;membar.cta;membar.cta;membar.cta;membar.cta;membar.cta;membar.cta;membar.cta;membar.cta;membar.cta;membar.cta;membar.cta;membar.cta;membar.cta;membar.cta;membar.cta;membar.cta;membar.cta;membar.cta;membar.cta;membar.cta;membar.cta;membar.cta;membar.cta;membar.cta;membar.cta;membar.cta;membar.cta;membar.cta;membar.cta;membar.cta;membar.cta;membar.cta;membar.cta;membar.cta;membar.cta;membar.cta;membar.cta;membar.cta;membar.cta;membar.cta;membar.cta;membar.cta;membar.cta;membar.cta;membar.cta;membar.cta;membar.cta;membar.cta;membar.cta;membar.cta;membar.cta;membar.cta;membar.cta;membar.cta;membar.cta;membar.cta;membar.cta;membar.cta;membar.cta;membar.cta;membar.cta;membar.cta;membar.cta;membar.cta;membar.cta;membar.cta;membar.cta;membar.cta;membar.cta;membar.cta;membar.cta;membar.cta;membar.cta;membar.cta;membar.cta;membar.cta;membar.cta;membar.cta;membar.cta;membar.cta;membar.cta;membar.cta;membar.cta;membar.cta;membar.cta;membar.cta;membar.cta;membar.cta;membar.cta;membar.cta;membar.cta;membar.cta;membar.cta;membar.cta;membar.cta;membar.cta;membar.cta;membar.cta;membar.cta;membar.cta;membar.cta;membar.cta;membar.cta;membar.cta;membar.cta;membar.cta;membar.cta;membar.cta;membar.cta;membar.cta;membar.cta;membar.cta;membar.cta;membar.cta;membar.cta;membar.cta;membar.cta;membar.cta;membar.cta;membar.cta;membar.cta;membar.cta;membar.cta;membar.cta;membar.cta;membar.cta;membar.cta;membar.cta;membar.cta;membar.cta;membar.cta;membar.cta;membar.cta;membar.cta;membar.cta;membar.cta;membar.cta;membar.cta;membar.cta;membar.cta;membar.cta;membar.cta;membar.cta;membar.cta;membar.cta;membar.cta;membar.cta;membar.cta;membar.cta;membar.cta;membar.cta;membar.cta;membar.cta;membar.cta;membar.cta;membar.cta;membar.cta;membar.cta;membar.cta;membar.cta;membar.cta;membar.cta;membar.cta;membar.cta;membar.cta;membar.cta;membar.cta;membar.cta;membar.cta;membar.cta;membar.cta;membar.cta;membar.cta;membar.cta;membar.cta;membar.cta;membar.cta;membar.cta;membar.cta;membar.cta;membar.cta;membar.cta;membar.cta;membar.cta;membar.cta;membar.cta;membar.cta;membar.cta;membar.cta;membar.cta;membar.cta;membar.cta;membar.cta;membar.cta;membar.cta;membar.cta;membar.cta;membar.cta;membar.cta;membar.cta;membar.cta;membar.cta;membar.cta;membar.cta;membar.cta;membar.cta;membar.cta;membar.cta;membar.cta;membar.cta;membar.cta;membar.cta;membar.cta;membar.cta;membar.cta;membar.cta;membar.cta;membar.cta;membar.cta;membar.cta;membar.cta;membar.cta;membar.cta;membar.cta;membar.cta;membar.cta;membar.cta;membar.cta;membar.cta;membar.cta;membar.cta;membar.cta;membar.cta;membar.cta;membar.cta;membar.cta;membar.cta;membar.cta;membar.cta;membar.cta;membar.cta;membar.cta;membar.cta;membar.cta;membar.cta;membar.cta;membar.cta;membar.cta;membar.cta;membar.cta;membar.cta;membar.cta;membar.cta;membar.cta;membar.cta;membar.cta;membar.cta;membar.cta;membar.cta;membar.cta;membar.cta;membar.cta;membar.cta;membar.cta;membar.cta;membar.cta;membar.cta;membar.cta;membar.cta;membar.cta;membar.cta;membar.cta;membar.cta;membar.cta;membar.cta;membar.cta;membar.cta;membar.cta;membar.cta;membar.cta;membar.cta;membar.cta;membar.cta;membar.cta;membar.cta;membar.cta;membar.cta;membar.cta;membar.cta;membar.cta;membar.cta;membar.cta;membar.cta;membar.cta;membar.cta;membar.cta;membar.cta;membar.cta;membar.cta;membar.cta;membar.cta;membar.cta;membar.cta;membar.cta;membar.cta;membar.cta;membar.cta;membar.cta;membar.cta;membar.cta;membar.cta;membar.cta;membar.cta;membar.cta;membar.cta;membar.cta;membar.cta;membar.cta;membar.cta;membar.cta;membar.cta;membar.cta;membar.cta;membar.cta;membar.cta;membar.cta;membar.cta;membar.cta;membar.cta;membar.cta;membar.cta;membar.cta;membar.cta;membar.cta;membar.cta;membar.cta;membar.cta;membar.cta;membar.cta;membar.cta;membar.cta;membar.cta;membar.cta;membar.cta;membar.cta;membar.cta;membar.cta;membar.cta;membar.cta;membar.cta;membar.cta;membar.cta;membar.cta;membar.cta;membar.cta;membar.cta;membar.cta;membar.cta;membar.cta;membar.cta;membar.cta;membar.cta;membar.cta;membar.cta;membar.cta;membar.cta;membar.cta;membar.cta;membar.cta;membar.cta;membar.cta;membar.cta;membar.cta;membar.cta;membar.cta;membar.cta;membar.cta;membar.cta;membar.cta;membar.cta;membar.cta;membar.cta;membar.cta;membar.cta;membar.cta;membar.cta;membar.cta;membar.cta;membar.cta;membar.cta;membar.cta;membar.cta;membar.cta;membar.cta;membar.cta;membar.cta;membar.cta;membar.cta;membar.cta;membar.cta;membar.cta;membar.cta;membar.cta;membar.cta;membar.cta;membar.cta;membar.cta;membar.cta;membar.cta;membar.cta;membar.cta;membar.cta;membar.cta;membar.cta;membar.cta;membar.cta;membar.cta;membar.cta;membar.cta;membar.cta;membar.cta;membar.cta;membar.cta;membar.cta;membar.cta;membar.cta;membar.cta;membar.cta;membar.cta;membar.cta;membar.cta;membar.cta;membar.cta;membar.cta;membar.cta;membar.cta;membar.cta;membar.cta;membar.cta;membar.cta;membar.cta;membar.cta;membar.cta;membar.cta;membar.cta;membar.cta;membar.cta;membar.cta;membar.cta;membar.cta;membar.cta;membar.cta;membar.cta;membar.cta;membar.cta;membar.cta;membar.cta;membar.cta;membar.cta;membar.cta;membar.cta;membar.cta;membar.cta;membar.cta;membar.cta;membar.cta;membar.cta;membar.cta;membar.cta;membar.cta;membar.cta;membar.cta;membar.cta;membar.cta;membar.cta;membar.cta;membar.cta;membar.cta;membar.cta;membar.cta;membar.cta;membar.cta;membar.cta;membar.cta;membar.cta;membar.cta;membar.cta;membar.cta;membar.cta;membar.cta;membar.cta;membar.cta;membar.cta;membar.cta;membar.cta;membar.cta;membar.cta;membar.cta;membar.cta;membar.cta;membar.cta;membar.cta;membar.cta;membar.cta;membar.cta;membar.cta;membar.cta;membar.cta;membar.cta;membar.cta;membar.cta;membar.cta;membar.cta;membar.cta;membar.cta;membar.cta;membar.cta;membar.cta;membar.cta;membar.cta;membar.cta;membar.cta;membar.cta;membar.cta;membar.cta;membar.cta;membar.cta;membar.cta;membar.cta;membar.cta;membar.cta;membar.cta;membar.cta;membar.cta;membar.cta;membar.cta;membar.cta;membar.cta;membar.cta;membar.cta;membar.cta;membar.cta;membar.cta;membar.cta;membar.cta;membar.cta;membar.cta;membar.cta;membar.cta;membar.cta;membar.cta;membar.cta;membar.cta;membar.cta;membar.cta;membar.cta;membar.cta;membar.cta;membar.cta;membar.cta;membar.cta;membar.cta;membar.cta;membar.cta;membar.cta;membar.cta;membar.cta;membar.cta;membar.cta;membar.cta;membar.cta;membar.cta;membar.cta;membar.cta;membar.cta;membar.cta;membar.cta;membar.cta;membar.cta;membar.cta;membar.cta;membar.cta;membar.cta;membar.cta;membar.cta;membar.cta;membar.cta;membar.cta;membar.cta;membar.cta;membar.cta;membar.cta;membar.cta;membar.cta;membar.cta;membar.cta;membar.cta;membar.cta;membar.cta;membar.cta;membar.cta;membar.cta;membar.cta;membar.cta;membar.cta;membar.cta;membar.cta;membar.cta;membar.cta;membar.cta;membar.cta;membar.cta;membar.cta;membar.cta;membar.cta;membar.cta;membar.cta;membar.cta;membar.cta;membar.cta;membar.cta;membar.cta;membar.cta;membar.cta;membar.cta;membar.cta;membar.cta;membar.cta;membar.cta;membar.cta;membar.cta;membar.cta;membar.cta;membar.cta;membar.cta;membar.cta;membar.cta;membar.cta;membar.cta;membar.cta;membar.cta;membar.cta;membar.cta;membar.cta;membar.cta;membar.cta;membar.cta;membar.cta;membar.cta;membar.cta;membar.cta;membar.cta;membar.cta;membar.cta;membar.cta;membar.cta;membar.cta;membar.cta;membar.cta;membar.cta;membar.cta;membar.cta;membar.cta;membar.cta;membar.cta;membar.cta;membar.cta;membar.cta;membar.cta;membar.cta;membar.cta;membar.cta;membar.cta;membar.cta;membar.cta;membar.cta;membar.cta;membar.cta;membar.cta;membar.cta;membar.cta;membar.cta;membar.cta;membar.cta;membar.cta;membar.cta;membar.cta;membar.cta;membar.cta;membar.cta;membar.cta;membar.cta;membar.cta;membar.cta;membar.cta;membar.cta;membar.cta;membar.cta;membar.cta;membar.cta;membar.cta;membar.cta;membar.cta;membar.cta;membar.cta;membar.cta;membar.cta;membar.cta;membar.cta;membar.cta;membar.cta;membar.cta;membar.cta;membar.cta;membar.cta;membar.cta;membar.cta;membar.cta;membar.cta;membar.cta;membar.cta;membar.cta;membar.cta;membar.cta;membar.cta;membar.cta;membar.cta;membar.cta;membar.cta;membar.cta;membar.cta;membar.cta;membar.cta;membar.cta;membar.cta;membar.cta;membar.cta;membar.cta;membar.cta;membar.cta;membar.cta;membar.cta;membar.cta;membar.cta;membar.cta;membar.cta;membar.cta;membar.cta;membar.cta;membar.cta;membar.cta;membar.cta;membar.cta;membar.cta;membar.cta;membar.cta;membar.cta;membar.cta;membar.cta;membar.cta;membar.cta;membar.cta;membar.cta;membar.cta;membar.cta;membar.cta;membar.cta;membar.cta;membar.cta;membar.cta;membar.cta;membar.cta;membar.cta;membar.cta;membar.cta;membar.cta;membar.cta;membar.cta;membar.cta;membar.cta;membar.cta;membar.cta;membar.cta;membar.cta;membar.cta;membar.cta;membar.cta;membar.cta;membar.cta;membar.cta;membar.cta;membar.cta;membar.cta;membar.cta;membar.cta;membar.cta;membar.cta;membar.cta;membar.cta;membar.cta;membar.cta;membar.cta;membar.cta;membar.cta;membar.cta;membar.cta;membar.cta;membar.cta;membar.cta;membar.cta;membar.cta;membar.cta;membar.cta;membar.cta;membar.cta;membar.cta;membar.cta;membar.cta;membar.cta;membar.cta;membar.cta;membar.cta;membar.cta;membar.cta;membar.cta;membar.cta;membar.cta;membar.cta;membar.cta;membar.cta;membar.cta;membar.cta;membar.cta;membar.cta;membar.cta;membar.cta;membar.cta;membar.cta;membar.cta;membar.cta;membar.cta;membar.cta;membar.cta;membar.cta;membar.cta;membar.cta;membar.cta;membar.cta;membar.cta;membar.cta;membar.cta;membar.cta;membar.cta;membar.cta;membar.cta;membar.cta;membar.cta;membar.cta;membar.cta;membar.cta;membar.cta;membar.cta;membar.cta;membar.cta;membar.cta;membar.cta;membar.cta;membar.cta;membar.cta;membar.cta;membar.cta;membar.cta;membar.cta;membar.cta;membar.cta;membar.cta;membar.cta;membar.cta;membar.cta;membar.cta;membar.cta;membar.cta;membar.cta;membar.cta;membar.cta;membar.cta;membar.cta;membar.cta;membar.cta;membar.cta;membar.cta;membar.cta;membar.cta;membar.cta;membar.cta;membar.cta;membar.cta;membar.cta;membar.cta;membar.cta;membar.cta;membar.cta;membar.cta;membar.cta;membar.cta;l0:bra l1;l1:
	// end inline asm
	// begin inline asm
	mov.u64 	%rd100, %clock64;
	// end inline asm
$L__BB0_40:
	// begin inline asm
	mov.u64 	%rd101, %clock64;
	// end inline asm
	sub.s64 	%rd102, %rd101, %rd100;
	setp.lt.u64 	%p31, %rd102, 1000000000;
	@%p31 bra 	$L__BB0_40;
	// begin inline asm
	bra l0;
	// end inline asm
$L__BB0_42:
	mov.b64 	%rd103, 0;
	st.volatile.global.u64 	[%rd1+8], %rd103;
$L__BB0_43:
	ret;

}
	// .globl	_Z3putPmmm
.visible .entry _Z3putPmmm(
	.param .u64 .ptr .align 1 _Z3putPmmm_param_0,
	.param .u64 _Z3putPmmm_param_1,
	.param .u64 _Z3putPmmm_param_2
)
{
	.reg .b64 	%rd<5>;

	ld.param.u64 	%rd1, [_Z3putPmmm_param_0];
	ld.param.u64 	%rd2, [_Z3putPmmm_param_1];
	ld.param.u64 	%rd3, [_Z3putPmmm_param_2];
	cvta.to.global.u64 	%rd4, %rd1;
	st.global.u64 	[%rd4], %rd2;
	st.global.u64 	[%rd4+8], %rd3;
	ret;

}
	// .globl	_Z4linkPmS_
.visible .entry _Z4linkPmS_(
	.param .u64 .ptr .align 1 _Z4linkPmS__param_0,
	.param .u64 .ptr .align 1 _Z4linkPmS__param_1
)
{
	.reg .b64 	%rd<11>;

	ld.param.u64 	%rd1, [_Z4linkPmS__param_0];
	ld.param.u64 	%rd2, [_Z4linkPmS__param_1];
	cvta.to.global.u64 	%rd3, %rd1;
	sub.s64 	%rd4, %rd2, %rd1;
	add.s64 	%rd5, %rd4, -16;
	shl.b64 	%rd6, %rd5, 32;
	shr.u64 	%rd7, %rd5, 32;
	and.b64  	%rd8, %rd7, 262143;
	or.b64  	%rd9, %rd6, 31047;
	or.b64  	%rd10, %rd8, 17977015172857856;
	st.global.u64 	[%rd3], %rd9;
	st.global.u64 	[%rd3+8], %rd10;
	ret;

}


// ===== COMPILED SASS (sm_100) =====

	.target	sm_100

	.elftype	@"ET_EXEC"


//--------------------- .note.nv.tkinfo           --------------------------
	.section	.note.nv.tkinfo,"",@"SHT_NOTE"
	.sectionflags	@"SHF_NOTE_NV_TKINFO"
	.tkinfo
        /*0018*/ 	.word	0x00000002
        /*0030*/ 	.string	""
        /*0030*/ 	.string	"ptxas"
        /*0030*/ 	.string	"Cuda compilation tools, release 13.0, V13.0.88"
        /*0030*/ 	.string	"Build cuda_13.0.r13.0/compiler.36424714_0"
        /*0030*/ 	.string	"-arch sm_100 -m 64 "



//--------------------- .note.nv.cuinfo           --------------------------
	.section	.note.nv.cuinfo,"",@"SHT_NOTE"
	.sectionflags	@"SHF_NOTE_NV_CUINFO"
        /*0018*/ 	.short	0x0002
        /*001a*/ 	.short	0x0064
        /*001c*/ 	.short	0x0082
	.zero		2


//--------------------- .nv.info                  --------------------------
	.section	.nv.info,"",@"SHT_CUDA_INFO"
	.align	4


	//----- nvinfo : EIATTR_REGCOUNT
	.align		4
        /*0000*/ 	.byte	0x04, 0x2f
        /*0002*/ 	.short	(.L_1 - .L_0)
	.align		4
.L_0:
        /*0004*/ 	.word	index@(_Z4loopPmS_PVmmm)
        /*0008*/ 	.word	0x00000012


	//----- nvinfo : EIATTR_FRAME_SIZE
	.align		4
.L_1:
        /*000c*/ 	.byte	0x04, 0x11
        /*000e*/ 	.short	(.L_3 - .L_2)
	.align		4
.L_2:
        /*0010*/ 	.word	index@(_Z4loopPmS_PVmmm)
        /*0014*/ 	.word	0x00000000


	//----- nvinfo : EIATTR_REGCOUNT
	.align		4
.L_3:
        /*0018*/ 	.byte	0x04, 0x2f
        /*001a*/ 	.short	(.L_5 - .L_4)
	.align		4
.L_4:
        /*001c*/ 	.word	index@(_Z3putPmmm)
        /*0020*/ 	.word	0x0000000a


	//----- nvinfo : EIATTR_FRAME_SIZE
	.align		4
.L_5:
        /*0024*/ 	.byte	0x04, 0x11
        /*0026*/ 	.short	(.L_7 - .L_6)
	.align		4
.L_6:
        /*0028*/ 	.word	index@(_Z3putPmmm)
        /*002c*/ 	.word	0x00000000


	//----- nvinfo : EIATTR_REGCOUNT
	.align		4
.L_7:
        /*0030*/ 	.byte	0x04, 0x2f
        /*0032*/ 	.short	(.L_9 - .L_8)
	.align		4
.L_8:
        /*0034*/ 	.word	index@(_Z4linkPmS_)
        /*0038*/ 	.word	0x0000000a


	//----- nvinfo : EIATTR_FRAME_SIZE
	.align		4
.L_9:
        /*003c*/ 	.byte	0x04, 0x11
        /*003e*/ 	.short	(.L_11 - .L_10)
	.align		4
.L_10:
        /*0040*/ 	.word	index@(_Z4linkPmS_)
        /*0044*/ 	.word	0x00000000


	//----- nvinfo : EIATTR_MIN_STACK_SIZE
	.align		4
.L_11:
        /*0048*/ 	.byte	0x04, 0x12
        /*004a*/ 	.short	(.L_13 - .L_12)
	.align		4
.L_12:
        /*004c*/ 	.word	index@(_Z4linkPmS_)
        /*0050*/ 	.word	0x00000000


	//----- nvinfo : EIATTR_MIN_STACK_SIZE
	.align		4
.L_13:
        /*0054*/ 	.byte	0x04, 0x12
        /*0056*/ 	.short	(.L_15 - .L_14)
	.align		4
.L_14:
        /*0058*/ 	.word	index@(_Z3putPmmm)
        /*005c*/ 	.word	0x00000000


	//----- nvinfo : EIATTR_MIN_STACK_SIZE
	.align		4
.L_15:
        /*0060*/ 	.byte	0x04, 0x12
        /*0062*/ 	.short	(.L_17 - .L_16)
	.align		4
.L_16:
        /*0064*/ 	.word	index@(_Z4loopPmS_PVmmm)
        /*0068*/ 	.word	0x00000000
.L_17:


//--------------------- .nv.compat                --------------------------
	.section	.nv.compat,"",@"SHT_CUDA_COMPAT_INFO"
	.align	4
        /*0000*/ 	.byte	0x02, 0x09, 0x00, 0x00, 0x02, 0x02, 0x01, 0x00, 0x02, 0x05, 0x05, 0x00, 0x03, 0x07, 0x01, 0x01
        /*0010*/ 	.byte	0x02, 0x03, 0x00, 0x00, 0x02, 0x06, 0x01, 0x00, 0x04, 0x0b, 0x08, 0x00, 0x09, 0x00, 0x00, 0x00
        /*0020*/ 	.byte	0x00, 0x00, 0x00, 0x00


//--------------------- .nv.info._Z4linkPmS_      --------------------------
	.section	.nv.info._Z4linkPmS_,"",@"SHT_CUDA_INFO"
	.sectionflags	@""
	.align	4


	//----- nvinfo : EIATTR_CUDA_API_VERSION
	.align		4
        /*0000*/ 	.byte	0x04, 0x37
        /*0002*/ 	.short	(.L_19 - .L_18)
.L_18:
        /*0004*/ 	.word	0x00000082


	//----- nvinfo : EIATTR_KPARAM_INFO
	.align		4
.L_19:
        /*0008*/ 	.byte	0x04, 0x17
        /*000a*/ 	.short	(.L_21 - .L_20)
.L_20:
        /*000c*/ 	.word	0x00000000
        /*0010*/ 	.short	0x0001
        /*0012*/ 	.short	0x0008
        /*0014*/ 	.byte	0x00, 0xf5, 0x21, 0x00


	//----- nvinfo : EIATTR_KPARAM_INFO
	.align		4
.L_21:
        /*0018*/ 	.byte	0x04, 0x17
        /*001a*/ 	.short	(.L_23 - .L_22)
.L_22:
        /*001c*/ 	.word	0x00000000
        /*0020*/ 	.short	0x0000
        /*0022*/ 	.short	0x0000
        /*0024*/ 	.byte	0x00, 0xf5, 0x21, 0x00


	//----- nvinfo : EIATTR_SPARSE_MMA_MASK
	.align		4
.L_23:
        /*0028*/ 	.byte	0x03, 0x50
        /*002a*/ 	.short	0x0000


	//----- nvinfo : EIATTR_MAXREG_COUNT
	.align		4
        /*002c*/ 	.byte	0x03, 0x1b
        /*002e*/ 	.short	0x00ff


	//----- nvinfo : EIATTR_MERCURY_ISA_VERSION
	.align		4
        /*0030*/ 	.byte	0x03, 0x5f
        /*0032*/ 	.short	0x0101


	//----- nvinfo : EIATTR_VRC_CTA_INIT_COUNT
	.align		4
        /*0034*/ 	.byte	0x02, 0x4a
	.zero		1
	.zero		1


	//----- nvinfo : EIATTR_EXIT_INSTR_OFFSETS
	.align		4
        /*0038*/ 	.byte	0x04, 0x1c
        /*003a*/ 	.short	(.L_25 - .L_24)


	//   ....[0]....
.L_24:
        /*003c*/ 	.word	0x000000f0


	//----- nvinfo : EIATTR_CBANK_PARAM_SIZE
	.align		4
.L_25:
        /*0040*/ 	.byte	0x03, 0x19
        /*0042*/ 	.short	0x0010


	//----- nvinfo : EIATTR_PARAM_CBANK
	.align		4
        /*0044*/ 	.byte	0x04, 0x0a
        /*0046*/ 	.short	(.L_27 - .L_26)
	.align		4
.L_26:
        /*0048*/ 	.word	index@(.nv.constant0._Z4linkPmS_)
        /*004c*/ 	.short	0x0380
        /*004e*/ 	.short	0x0010


	//----- nvinfo : EIATTR_SW_WAR
	.align		4
.L_27:
        /*0050*/ 	.byte	0x04, 0x36
        /*0052*/ 	.short	(.L_29 - .L_28)
.L_28:
        /*0054*/ 	.word	0x00000008
.L_29:


//--------------------- .nv.info._Z3putPmmm       --------------------------
	.section	.nv.info._Z3putPmmm,"",@"SHT_CUDA_INFO"
	.sectionflags	@""
	.align	4


	//----- nvinfo : EIATTR_CUDA_API_VERSION
	.align		4
        /*0000*/ 	.byte	0x04, 0x37
        /*0002*/ 	.short	(.L_31 - .L_30)
.L_30:
        /*0004*/ 	.word	0x00000082


	//----- nvinfo : EIATTR_KPARAM_INFO
	.align		4
.L_31:
        /*0008*/ 	.byte	0x04, 0x17
        /*000a*/ 	.short	(.L_33 - .L_32)
.L_32:
        /*000c*/ 	.word	0x00000000
        /*0010*/ 	.short	0x0002
        /*0012*/ 	.short	0x0010
        /*0014*/ 	.byte	0x00, 0xf0, 0x21, 0x00


	//----- nvinfo : EIATTR_KPARAM_INFO
	.align		4
.L_33:
        /*0018*/ 	.byte	0x04, 0x17
        /*001a*/ 	.short	(.L_35 - .L_34)
.L_34:
        /*001c*/ 	.word	0x00000000
        /*0020*/ 	.short	0x0001
        /*0022*/ 	.short	0x0008
        /*0024*/ 	.byte	0x00, 0xf0, 0x21, 0x00


	//----- nvinfo : EIATTR_KPARAM_INFO
	.align		4
.L_35:
        /*0028*/ 	.byte	0x04, 0x17
        /*002a*/ 	.short	(.L_37 - .L_36)
.L_36:
        /*002c*/ 	.word	0x00000000
        /*0030*/ 	.short	0x0000
        /*0032*/ 	.short	0x0000
        /*0034*/ 	.byte	0x00, 0xf5, 0x21, 0x00


	//----- nvinfo : EIATTR_SPARSE_MMA_MASK
	.align		4
.L_37:
        /*0038*/ 	.byte	0x03, 0x50
        /*003a*/ 	.short	0x0000


	//----- nvinfo : EIATTR_MAXREG_COUNT
	.align		4
        /*003c*/ 	.byte	0x03, 0x1b
        /*003e*/ 	.short	0x00ff


	//----- nvinfo : EIATTR_MERCURY_ISA_VERSION
	.align		4
        /*0040*/ 	.byte	0x03, 0x5f
        /*0042*/ 	.short	0x0101


	//----- nvinfo : EIATTR_VRC_CTA_INIT_COUNT
	.align		4
        /*0044*/ 	.byte	0x02, 0x4a
	.zero		1
	.zero		1


	//----- nvinfo : EIATTR_EXIT_INSTR_OFFSETS
	.align		4
        /*0048*/ 	.byte	0x04, 0x1c
        /*004a*/ 	.short	(.L_39 - .L_38)


	//   ....[0]....
.L_38:
        /*004c*/ 	.word	0x00000070


	//----- nvinfo : EIATTR_CBANK_PARAM_SIZE
	.align		4
.L_39:
        /*0050*/ 	.byte	0x03, 0x19
        /*0052*/ 	.short	0x0018


	//----- nvinfo : EIATTR_PARAM_CBANK
	.align		4
        /*0054*/ 	.byte	0x04, 0x0a
        /*0056*/ 	.short	(.L_41 - .L_40)
	.align		4
.L_40:
        /*0058*/ 	.word	index@(.nv.constant0._Z3putPmmm)
        /*005c*/ 	.short	0x0380
        /*005e*/ 	.short	0x0018


	//----- nvinfo : EIATTR_SW_WAR
	.align		4
.L_41:
        /*0060*/ 	.byte	0x04, 0x36
        /*0062*/ 	.short	(.L_43 - .L_42)
.L_42:
        /*0064*/ 	.word	0x00000008
.L_43:


//--------------------- .nv.info._Z4loopPmS_PVmmm --------------------------
	.section	.nv.info._Z4loopPmS_PVmmm,"",@"SHT_CUDA_INFO"
	.sectionflags	@""
	.align	4


	//----- nvinfo : EIATTR_CUDA_API_VERSION
	.align		4
        /*0000*/ 	.byte	0x04, 0x37
        /*0002*/ 	.short	(.L_45 - .L_44)
.L_44:
        /*0004*/ 	.word	0x00000082


	//----- nvinfo : EIATTR_KPARAM_INFO
	.align		4
.L_45:
        /*0008*/ 	.byte	0x04, 0x17
        /*000a*/ 	.short	(.L_47 - .L_46)
.L_46:
        /*000c*/ 	.word	0x00000000
        /*0010*/ 	.short	0x0004
        /*0012*/ 	.short	0x0020
        /*0014*/ 	.byte	0x00, 0xf0, 0x21, 0x00


	//----- nvinfo : EIATTR_KPARAM_INFO
	.align		4
.L_47:
        /*0018*/ 	.byte	0x04, 0x17
        /*001a*/ 	.short	(.L_49 - .L_48)
.L_48:
        /*001c*/ 	.word	0x00000000
        /*0020*/ 	.short	0x0003
        /*0022*/ 	.short	0x0018
        /*0024*/ 	.byte	0x00, 0xf0, 0x21, 0x00


	//----- nvinfo : EIATTR_KPARAM_INFO
	.align		4
.L_49:
        /*0028*/ 	.byte	0x04, 0x17
        /*002a*/ 	.short	(.L_51 - .L_50)
.L_50:
        /*002c*/ 	.word	0x00000000
        /*0030*/ 	.short	0x0002
        /*0032*/ 	.short	0x0010
        /*0034*/ 	.byte	0x00, 0xf5, 0x21, 0x00


	//----- nvinfo : EIATTR_KPARAM_INFO
	.align		4
.L_51:
        /*0038*/ 	.byte	0x04, 0x17
        /*003a*/ 	.short	(.L_53 - .L_52)
.L_52:
        /*003c*/ 	.word	0x00000000
        /*0040*/ 	.short	0x0001
        /*0042*/ 	.short	0x0008
        /*0044*/ 	.byte	0x00, 0xf5, 0x21, 0x00


	//----- nvinfo : EIATTR_KPARAM_INFO
	.align		4
.L_53:
        /*0048*/ 	.byte	0x04, 0x17
        /*004a*/ 	.short	(.L_55 - .L_54)
.L_54:
        /*004c*/ 	.word	0x00000000
        /*0050*/ 	.short	0x0000
        /*0052*/ 	.short	0x0000
        /*0054*/ 	.byte	0x00, 0xf5, 0x21, 0x00


	//----- nvinfo : EIATTR_SPARSE_MMA_MASK
	.align		4
.L_55:
        /*0058*/ 	.byte	0x03, 0x50
        /*005a*/ 	.short	0x0000


	//----- nvinfo : EIATTR_MAXREG_COUNT
	.align		4
        /*005c*/ 	.byte	0x03, 0x1b
        /*005e*/ 	.short	0x00ff


	//----- nvinfo : EIATTR_MERCURY_ISA_VERSION
	.align		4
        /*0060*/ 	.byte	0x03, 0x5f
        /*0062*/ 	.short	0x0101


	//----- nvinfo : EIATTR_VRC_CTA_INIT_COUNT
	.align		4
        /*0064*/ 	.byte	0x02, 0x4a
	.zero		1
	.zero		1


	//----- nvinfo : EIATTR_EXIT_INSTR_OFFSETS
	.align		4
        /*0068*/ 	.byte	0x04, 0x1c
        /*006a*/ 	.short	(.L_57 - .L_56)


	//   ....[0]....
.L_56:
        /*006c*/ 	.word	0x00000060


	//   ....[1]....
        /*0070*/ 	.word	0x000001f0


	//----- nvinfo : EIATTR_CBANK_PARAM_SIZE
	.align		4
.L_57:
        /*0074*/ 	.byte	0x03, 0x19
        /*0076*/ 	.short	0x0028


	//----- nvinfo : EIATTR_PARAM_CBANK
	.align		4
        /*0078*/ 	.byte	0x04, 0x0a
        /*007a*/ 	.short	(.L_59 - .L_58)
	.align		4
.L_58:
        /*007c*/ 	.word	index@(.nv.constant0._Z4loopPmS_PVmmm)
        /*0080*/ 	.short	0x0380
        /*0082*/ 	.short	0x0028


	//----- nvinfo : EIATTR_SW_WAR
	.align		4
.L_59:
        /*0084*/ 	.byte	0x04, 0x36
        /*0086*/ 	.short	(.L_61 - .L_60)
.L_60:
        /*0088*/ 	.word	0x00000008
.L_61:


//--------------------- .nv.callgraph             --------------------------
	.section	.nv.callgraph,"",@"SHT_CUDA_CALLGRAPH"
	.align	4
	.sectionentsize	8
	.align		4
        /*0000*/ 	.word	0x00000000
	.align		4
        /*0004*/ 	.word	0xffffffff
	.align		4
        /*0008*/ 	.word	0x00000000
	.align		4
        /*000c*/ 	.word	0xfffffffe
	.align		4
        /*0010*/ 	.word	0x00000000
	.align		4
        /*0014*/ 	.word	0xfffffffd
	.align		4
        /*0018*/ 	.word	0x00000000
	.align		4
        /*001c*/ 	.word	0xfffffffc


//--------------------- .text._Z4linkPmS_         --------------------------
	.section	.text._Z4linkPmS_,"ax",@progbits
	.align	128
        .global         _Z4linkPmS_
        .type           _Z4linkPmS_,@function
        .size           _Z4linkPmS_,(.L_x_27 - _Z4linkPmS_)
        .other          _Z4linkPmS_,@"STO_CUDA_ENTRY STV_DEFAULT"
_Z4linkPmS_:
.text._Z4linkPmS_:
[----:B------:R-:W-:Y:S01]  /*0000*/  LDC R1, c[0x0][0x37c] ;  /* 0x0000df00ff017b82 */ /* 0x000fe20000000800 */
[----:B------:R-:W0:Y:S07]  /*0010*/  LDCU.128 UR8, c[0x0][0x380] ;  /* 0x00007000ff0877ac */ /* 0x000e2e0008000c00 */
[----:B------:R-:W1:Y:S01]  /*0020*/  LDC.64 R2, c[0x0][0x380] ;  /* 0x0000e000ff027b82 */ /* 0x000e620000000a00 */
[----:B------:R-:W-:Y:S01]  /*0030*/  HFMA2 R4, -RZ, RZ, 0, 43232 ;  /* 0x00007947ff047431 */ /* 0x000fe200000001ff */
[----:B------:R-:W-:Y:S01]  /*0040*/  MOV R7, 0x3fde00 ;  /* 0x003fde0000077802 */ /* 0x000fe20000000f00 */
[----:B------:R-:W1:Y:S01]  /*0050*/  LDCU.64 UR6, c[0x0][0x358] ;  /* 0x00006b00ff0677ac */ /* 0x000e620008000a00 */
[----:B0-----:R-:W-:-:S04]  /*0060*/  UIADD3 UR5, UP0, UPT, UR10, -UR8, URZ ;  /* 0x800000080a057290 */ /* 0x001fc8000ff1e0ff */
[----:B------:R-:W-:-:S04]  /*0070*/  UIADD3 UR5, UP1, UPT, UR5, -0x10, URZ ;  /* 0xfffffff005057890 */ /* 0x000fc8000ff3e0ff */
[----:B------:R-:W-:Y:S02]  /*0080*/  UIADD3.X UR4, UPT, UPT, UR11, -0x1, ~UR9, UP1, UP0 ;  /* 0xffffffff0b047890 */ /* 0x000fe40008fe0c09 */
[----:B------:R-:W-:Y:S02]  /*0090*/  IMAD.U32 R5, RZ, RZ, UR5 ;  /* 0x00000005ff057e24 */ /* 0x000fe4000f8e00ff */
[----:B------:R-:W-:-:S03]  /*00a0*/  ULOP3.LUT UR4, UR4, 0x3ffff, URZ, 0xc0, !UPT ;  /* 0x0003ffff04047892 */ /* 0x000fc6000f8ec0ff */
[----:B-1----:R-:W-:Y:S01]  /*00b0*/  STG.E.64 desc[UR6][R2.64], R4 ;  /* 0x0000000402007986 */ /* 0x002fe2000c101b06 */
[----:B------:R-:W-:-:S06]  /*00c0*/  ULOP3.LUT UR4, UR4, 0x3800000, URZ, 0xfc, !UPT ;  /* 0x0380000004047892 */ /* 0x000fcc000f8efcff */
[----:B------:R-:W-:-:S05]  /*00d0*/  IMAD.U32 R6, RZ, RZ, UR4 ;  /* 0x00000004ff067e24 */ /* 0x000fca000f8e00ff */
[----:B------:R-:W-:Y:S01]  /*00e0*/  STG.E.64 desc[UR6][R2.64+0x8], R6 ;  /* 0x0000080602007986 */ /* 0x000fe2000c101b06 */
[----:B------:R-:W-:Y:S05]  /*00f0*/  EXIT ;  /* 0x000000000000794d */ /* 0x000fea0003800000 */
.L_x_0:
[----:B------:R-:W-:-:S00]  /*0100*/  BRA `(.L_x_0) ;  /* 0xfffffffc00fc7947 */ /* 0x000fc0000383ffff */
[----:B------:R-:W-:-:S00]  /*0110*/  NOP ;  /* 0x0000000000007918 */ /* 0x000fc00000000000 */
        /* <DEDUP_REMOVED lines=14> */
.L_x_27:


//--------------------- .text._Z3putPmmm          --------------------------
	.section	.text._Z3putPmmm,"ax",@progbits
	.align	128
        .global         _Z3putPmmm
        .type           _Z3putPmmm,@function
        .size           _Z3putPmmm,(.L_x_28 - _Z3putPmmm)
        .other          _Z3putPmmm,@"STO_CUDA_ENTRY STV_DEFAULT"
_Z3putPmmm:
.text._Z3putPmmm:
[----:B------:R-:W-:Y:S08]  /*0000*/  LDC R1, c[0x0][0x37c] ;  /* 0x0000df00ff017b82 */ /* 0x000ff00000000800 */
[----:B------:R-:W0:Y:S01]  /*0010*/  LDC.64 R2, c[0x0][0x380] ;  /* 0x0000e000ff027b82 */ /* 0x000e220000000a00 */
[----:B------:R-:W0:Y:S07]  /*0020*/  LDCU.64 UR4, c[0x0][0x358] ;  /* 0x00006b00ff0477ac */ /* 0x000e2e0008000a00 */
[----:B------:R-:W0:Y:S08]  /*0030*/  LDC.64 R4, c[0x0][0x388] ;  /* 0x0000e200ff047b82 */ /* 0x000e300000000a00 */
[----:B------:R-:W1:Y:S01]  /*0040*/  LDC.64 R6, c[0x0][0x390] ;  /* 0x0000e400ff067b82 */ /* 0x000e620000000a00 */
[----:B0-----:R-:W-:Y:S04]  /*0050*/  STG.E.64 desc[UR4][R2.64], R4 ;  /* 0x0000000402007986 */ /* 0x001fe8000c101b04 */
[----:B-1----:R-:W-:Y:S01]  /*0060*/  STG.E.64 desc[UR4][R2.64+0x8], R6 ;  /* 0x0000080602007986 */ /* 0x002fe2000c101b04 */
[----:B------:R-:W-:Y:S05]  /*0070*/  EXIT ;  /* 0x000000000000794d */ /* 0x000fea0003800000 */
.L_x_1:
        /* <DEDUP_REMOVED lines=16> */
.L_x_28:


//--------------------- .text._Z4loopPmS_PVmmm    --------------------------
	.section	.text._Z4loopPmS_PVmmm,"ax",@progbits
	.align	128
        .global         _Z4loopPmS_PVmmm
        .type           _Z4loopPmS_PVmmm,@function
        .size           _Z4loopPmS_PVmmm,(.L_x_29 - _Z4loopPmS_PVmmm)
        .other          _Z4loopPmS_PVmmm,@"STO_CUDA_ENTRY STV_DEFAULT"
_Z4loopPmS_PVmmm:
.text._Z4loopPmS_PVmmm:
[----:B------:R-:W-:Y:S01]  /*0000*/  LDC R1, c[0x0][0x37c] ;  /* 0x0000df00ff017b82 */ /* 0x000fe20000000800 */
[----:B------:R-:W0:Y:S01]  /*0010*/  S2R R0, SR_VIRTUALSMID ;  /* 0x0000000000007919 */ /* 0x000e220000004300 */
[----:B------:R-:W1:Y:S01]  /*0020*/  LDCU.64 UR4, c[0x0][0x358] ;  /* 0x00006b00ff0477ac */ /* 0x000e620008000a00 */
[----:B0-----:R-:W-:-:S13]  /*0030*/  ISETP.NE.AND P0, PT, R0, RZ, PT ;  /* 0x000000ff0000720c */ /* 0x001fda0003f05270 */
[----:B-1----:R-:W-:Y:S05]  /*0040*/  @!P0 BRA `(.L_x_2) ;  /* 0x00000000006c8947 */ /* 0x002fea0003800000 */
[----:B------:R-:W-:-:S13]  /*0050*/  ISETP.NE.AND P0, PT, R0, 0x1, PT ;  /* 0x000000010000780c */ /* 0x000fda0003f05270 */
[----:B------:R-:W-:Y:S05]  /*0060*/  @P0 EXIT ;  /* 0x000000000000094d */ /* 0x000fea0003800000 */
.L_x_5:
[----:B------:R-:W0:Y:S01]  /*0070*/  LDC.64 R8, c[0x0][0x390] ;  /* 0x0000e400ff087b82 */ /* 0x000e220000000a00 */
[----:B------:R-:W1:Y:S01]  /*0080*/  LDCU.64 UR6, c[0x0][0x390] ;  /* 0x00007200ff0677ac */ /* 0x000e620008000a00 */
[----:B0-----:R-:W1:Y:S02]  /*0090*/  LDG.E.64.STRONG.SYS R6, desc[UR4][R8.64] ;  /* 0x0000000408067981 */ /* 0x001e64000c1f5b00 */
[----:B-1----:R-:W-:-:S04]  /*00a0*/  ISETP.NE.U32.AND P0, PT, R6, UR6, PT ;  /* 0x0000000606007c0c */ /* 0x002fc8000bf05070 */
[----:B------:R-:W-:-:S13]  /*00b0*/  ISETP.NE.AND.EX P0, PT, R7, UR7, PT, P0 ;  /* 0x0000000707007c0c */ /* 0x000fda000bf05300 */
[----:B------:R-:W-:Y:S05]  /*00c0*/  @!P0 BRA `(.L_x_3) ;  /* 0x0000000000288947 */ /* 0x000fea0003800000 */
.L_x_4:
[----:B------:R-:W-:Y:S02]  /*00d0*/  IMAD.MOV.U32 R2, RZ, RZ, R6 ;  /* 0x000000ffff027224 */ /* 0x000fe400078e0006 */
[----:B------:R-:W-:-:S05]  /*00e0*/  IMAD.MOV.U32 R3, RZ, RZ, R7 ;  /* 0x000000ffff037224 */ /* 0x000fca00078e0007 */
[----:B------:R-:W2:Y:S02]  /*00f0*/  LD.E.64.STRONG.SYS R4, desc[UR4][R2.64+0x10] ;  /* 0x0000100402047980 */ /* 0x000ea4000c115b00 */
[----:B--2---:R-:W-:-:S05]  /*0100*/  IADD3 R4, P0, PT, R4, 0x1, RZ ;  /* 0x0000000104047810 */ /* 0x004fca0007f1e0ff */
[----:B------:R-:W-:-:S05]  /*0110*/  IMAD.X R5, RZ, RZ, R5, P0 ;  /* 0x000000ffff057224 */ /* 0x000fca00000e0605 */
[----:B------:R0:W-:Y:S04]  /*0120*/  ST.E.64.STRONG.SYS desc[UR4][R2.64+0x10], R4 ;  /* 0x0000100402007985 */ /* 0x0001e8000c115b04 */
[----:B------:R-:W2:Y:S02]  /*0130*/  LD.E.64.STRONG.SYS R6, desc[UR4][R2.64] ;  /* 0x0000000402067980 */ /* 0x000ea4000c115b00 */
[----:B--2---:R-:W-:-:S04]  /*0140*/  ISETP.NE.U32.AND P0, PT, R6, UR6, PT ;  /* 0x0000000606007c0c */ /* 0x004fc8000bf05070 */
[----:B------:R-:W-:-:S13]  /*0150*/  ISETP.NE.AND.EX P0, PT, R7, UR7, PT, P0 ;  /* 0x0000000707007c0c */ /* 0x000fda000bf05300 */
[----:B0-----:R-:W-:Y:S05]  /*0160*/  @P0 BRA `(.L_x_4) ;  /* 0xfffffffc00d80947 */ /* 0x001fea000383ffff */
.L_x_3:
[----:B------:R-:W-:Y:S01]  /*0170*/  IMAD.MOV.U32 R2, RZ, RZ, R6 ;  /* 0x000000ffff027224 */ /* 0x000fe200078e0006 */
[----:B------:R-:W0:Y:S01]  /*0180*/  LDCU.64 UR6, c[0x0][0x3a0] ;  /* 0x00007400ff0677ac */ /* 0x000e220008000a00 */
[----:B------:R-:W-:-:S06]  /*0190*/  IMAD.MOV.U32 R3, RZ, RZ, R7 ;  /* 0x000000ffff037224 */ /* 0x000fcc00078e0007 */
[----:B------:R-:W0:Y:S02]  /*01a0*/  LD.E.64.STRONG.SYS R2, desc[UR4][R2.64+0x8] ;  /* 0x0000080402027980 */ /* 0x000e24000c115b00 */
[----:B0-----:R-:W-:-:S04]  /*01b0*/  ISETP.NE.U32.AND P0, PT, R2, UR6, PT ;  /* 0x0000000602007c0c */ /* 0x001fc8000bf05070 */
[----:B------:R-:W-:-:S13]  /*01c0*/  ISETP.NE.AND.EX P0, PT, R3, UR7, PT, P0 ;  /* 0x0000000703007c0c */ /* 0x000fda000bf05300 */
[----:B------:R-:W-:Y:S05]  /*01d0*/  @!P0 BRA `(.L_x_5) ;  /* 0xfffffffc00a48947 */ /* 0x000fea000383ffff */
[----:B------:R-:W-:Y:S01]  /*01e0*/  STG.E.64.STRONG.SYS desc[UR4][R8.64+0x8], RZ ;  /* 0x000008ff08007986 */ /* 0x000fe2000c115b04 */
[----:B------:R-:W-:Y:S05]  /*01f0*/  EXIT ;  /* 0x000000000000794d */ /* 0x000fea0003800000 */
.L_x_2:
[----:B------:R-:W0:Y:S01]  /*0200*/  LDC.64 R2, c[0x0][0x398] ;  /* 0x0000e600ff027b82 */ /* 0x000e220000000a00 */
[----:B------:R-:W-:-:S07]  /*0210*/  IMAD.MOV.U32 R0, RZ, RZ, RZ ;  /* 0x000000ffff007224 */ /* 0x000fce00078e00ff */
.L_x_22:
[----:B01234-:R-:W-:-:S05]  /*0220*/  IMAD.WIDE.U32 R4, R0, 0x8, R2 ;  /* 0x0000000800047825 */ /* 0x01ffca00078e0002 */
[----:B------:R-:W2:Y:S01]  /*0230*/  LDG.E.64 R6, desc[UR4][R4.64] ;  /* 0x0000000404067981 */ /* 0x000ea2000c1e1b00 */
[----:B------:R-:W-:Y:S02]  /*0240*/  IMAD.MOV.U32 R8, RZ, RZ, R0 ;  /* 0x000000ffff087224 */ /* 0x000fe400078e0000 */
[----:B------:R-:W-:Y:S01]  /*0250*/  IMAD.MOV.U32 R9, RZ, RZ, RZ ;  /* 0x000000ffff097224 */ /* 0x000fe200078e00ff */
[----:B--2---:R-:W-:-:S04]  /*0260*/  ISETP.NE.U32.AND P0, PT, R6, 0x7992, PT ;  /* 0x000079920600780c */ /* 0x004fc80003f05070 */
[----:B------:R-:W-:-:S13]  /*0270*/  ISETP.NE.AND.EX P0, PT, R7, RZ, PT, P0 ;  /* 0x000000ff0700720c */ /* 0x000fda0003f05300 */
[----:B------:R-:W-:Y:S05]  /*0280*/  @!P0 BRA `(.L_x_6) ;  /* 0x0000000000088947 */ /* 0x000fea0003800000 */
[----:B------:R0:W5:Y:S01]  /*0290*/  LDG.E.64 R6, desc[UR4][R4.64+0x10] ;  /* 0x0000100404067981 */ /* 0x000162000c1e1b00 */
[----:B------:R-:W-:Y:S05]  /*02a0*/  BRA `(.L_x_7) ;  /* 0x0000000000347947 */ /* 0x000fea0003800000 */
.L_x_6:
[----:B------:R-:W2:Y:S02]  /*02b0*/  LDG.E.64 R6, desc[UR4][R4.64+0x10] ;  /* 0x0000100404067981 */ /* 0x000ea4000c1e1b00 */
[----:B--2---:R-:W-:-:S04]  /*02c0*/  ISETP.NE.U32.AND P0, PT, R6, 0x7947, PT ;  /* 0x000079470600780c */ /* 0x004fc80003f05070 */
[----:B------:R-:W-:-:S13]  /*02d0*/  ISETP.NE.AND.EX P0, PT, R7, RZ, PT, P0 ;  /* 0x000000ff0700720c */ /* 0x000fda0003f05300 */
[----:B------:R-:W-:Y:S05]  /*02e0*/  @P0 BRA `(.L_x_7) ;  /* 0x0000000000240947 */ /* 0x000fea0003800000 */
[----:B------:R-:W2:Y:S01]  /*02f0*/  LDG.E R6, desc[UR4][R4.64+0x18] ;  /* 0x0000180404067981 */ /* 0x000ea2000c1e1900 */
[----:B------:R-:W-:Y:S01]  /*0300*/  IMAD.MOV.U32 R7, RZ, RZ, R5 ;  /* 0x000000ffff077224 */ /* 0x000fe200078e0005 */
[----:B--2---:R-:W-:-:S04]  /*0310*/  LOP3.LUT R6, R6, 0xfffffff, RZ, 0xc0, !PT ;  /* 0x0fffffff06067812 */ /* 0x004fc800078ec0ff */
[----:B------:R-:W-:Y:S01]  /*0320*/  ISETP.NE.U32.AND P0, PT, R6, 0x3800000, PT ;  /* 0x038000000600780c */ /* 0x000fe20003f05070 */
[----:B------:R-:W-:-:S03]  /*0330*/  IMAD.MOV.U32 R6, RZ, RZ, R4 ;  /* 0x000000ffff067224 */ /* 0x000fc600078e0004 */
[----:B------:R-:W-:-:S13]  /*0340*/  ISETP.NE.AND.EX P0, PT, RZ, RZ, PT, P0 ;  /* 0x000000ffff00720c */ /* 0x000fda0003f05300 */
[----:B------:R-:W-:Y:S05]  /*0350*/  @!P0 BRA `(.L_x_8) ;  /* 0x0000000800388947 */ /* 0x000fea0003800000 */
[----:B------:R-:W-:Y:S02]  /*0360*/  IMAD.MOV.U32 R6, RZ, RZ, 0x7947 ;  /* 0x00007947ff067424 */ /* 0x000fe400078e00ff */
[----:B------:R-:W-:-:S07]  /*0370*/  IMAD.MOV.U32 R7, RZ, RZ, 0x0 ;  /* 0x00000000ff077424 */ /* 0x000fce00078e00ff */
.L_x_7:
[----:B-----5:R-:W-:-:S04]  /*0380*/  ISETP.NE.U32.AND P0, PT, R6, 0x7992, PT ;  /* 0x000079920600780c */ /* 0x020fc80003f05070 */
[----:B------:R-:W-:-:S13]  /*0390*/  ISETP.NE.AND.EX P0, PT, R7, RZ, PT, P0 ;  /* 0x000000ff0700720c */ /* 0x000fda0003f05300 */
[----:B------:R-:W-:Y:S05]  /*03a0*/  @!P0 BRA `(.L_x_9) ;  /* 0x0000000000088947 */ /* 0x000fea0003800000 */
[----:B------:R1:W5:Y:S01]  /*03b0*/  LDG.E.64 R6, desc[UR4][R4.64+0x20] ;  /* 0x0000200404067981 */ /* 0x000362000c1e1b00 */
[----:B------:R-:W-:Y:S05]  /*03c0*/  BRA `(.L_x_10) ;  /* 0x00000000003c7947 */ /* 0x000fea0003800000 */
.L_x_9:
[----:B------:R-:W2:Y:S02]  /*03d0*/  LDG.E.64 R6, desc[UR4][R4.64+0x20] ;  /* 0x0000200404067981 */ /* 0x000ea4000c1e1b00 */
[----:B--2---:R-:W-:-:S04]  /*03e0*/  ISETP.NE.U32.AND P0, PT, R6, 0x7947, PT ;  /* 0x000079470600780c */ /* 0x004fc80003f05070 */
[----:B------:R-:W-:-:S13]  /*03f0*/  ISETP.NE.AND.EX P0, PT, R7, RZ, PT, P0 ;  /* 0x000000ff0700720c */ /* 0x000fda0003f05300 */
[----:B------:R-:W-:Y:S05]  /*0400*/  @P0 BRA `(.L_x_10) ;  /* 0x00000000002c0947 */ /* 0x000fea0003800000 */
[----:B------:R-:W2:Y:S01]  /*0410*/  LDG.E R6, desc[UR4][R4.64+0x28] ;  /* 0x0000280404067981 */ /* 0x000ea2000c1e1900 */
[----:B------:R-:W-:Y:S02]  /*0420*/  VIADD R8, R0, 0x2 ;  /* 0x0000000200087836 */ /* 0x000fe40000000000 */
[----:B------:R-:W-:Y:S01]  /*0430*/  IMAD.MOV.U32 R9, RZ, RZ, RZ ;  /* 0x000000ffff097224 */ /* 0x000fe200078e00ff */
[----:B--2---:R-:W-:-:S04]  /*0440*/  LOP3.LUT R6, R6, 0xfffffff, RZ, 0xc0, !PT ;  /* 0x0fffffff06067812 */ /* 0x004fc800078ec0ff */
[----:B------:R-:W-:Y:S02]  /*0450*/  ISETP.NE.U32.AND P0, PT, R6, 0x3800000, PT ;  /* 0x038000000600780c */ /* 0x000fe40003f05070 */
[----:B------:R-:W-:Y:S02]  /*0460*/  IADD3 R6, P1, PT, R4, 0x10, RZ ;  /* 0x0000001004067810 */ /* 0x000fe40007f3e0ff */
[----:B------:R-:W-:-:S03]  /*0470*/  ISETP.NE.AND.EX P0, PT, RZ, RZ, PT, P0 ;  /* 0x000000ffff00720c */ /* 0x000fc60003f05300 */
[----:B------:R-:W-:-:S10]  /*0480*/  IMAD.X R7, RZ, RZ, R5, P1 ;  /* 0x000000ffff077224 */ /* 0x000fd400008e0605 */
[----:B------:R-:W-:Y:S05]  /*0490*/  @!P0 BRA `(.L_x_8) ;  /* 0x0000000400e88947 */ /* 0x000fea0003800000 */
[----:B------:R-:W-:Y:S02]  /*04a0*/  IMAD.MOV.U32 R6, RZ, RZ, 0x7947 ;  /* 0x00007947ff067424 */ /* 0x000fe400078e00ff */
[----:B------:R-:W-:-:S07]  /*04b0*/  IMAD.MOV.U32 R7, RZ, RZ, 0x0 ;  /* 0x00000000ff077424 */ /* 0x000fce00078e00ff */
.L_x_10:
[----:B-----5:R-:W-:-:S04]  /*04c0*/  ISETP.NE.U32.AND P0, PT, R6, 0x7992, PT ;  /* 0x000079920600780c */ /* 0x020fc80003f05070 */
[----:B------:R-:W-:-:S13]  /*04d0*/  ISETP.NE.AND.EX P0, PT, R7, RZ, PT, P0 ;  /* 0x000000ff0700720c */ /* 0x000fda0003f05300 */
[----:B------:R-:W-:Y:S05]  /*04e0*/  @!P0 BRA `(.L_x_11) ;  /* 0x0000000000088947 */ /* 0x000fea0003800000 */
[----:B------:R2:W5:Y:S01]  /*04f0*/  LDG.E.64 R6, desc[UR4][R4.64+0x30] ;  /* 0x0000300404067981 */ /* 0x000562000c1e1b00 */
[----:B------:R-:W-:Y:S05]  /*0500*/  BRA `(.L_x_12) ;  /* 0x00000000003c7947 */ /* 0x000fea0003800000 */
.L_x_11:
        /* <DEDUP_REMOVED lines=15> */
.L_x_12:
[----:B-----5:R-:W-:-:S04]  /*0600*/  ISETP.NE.U32.AND P0, PT, R6, 0x7992, PT ;  /* 0x000079920600780c */ /* 0x020fc80003f05070 */
[----:B------:R-:W-:-:S13]  /*0610*/  ISETP.NE.AND.EX P0, PT, R7, RZ, PT, P0 ;  /* 0x000000ff0700720c */ /* 0x000fda0003f05300 */
[----:B------:R-:W-:Y:S05]  /*0620*/  @!P0 BRA `(.L_x_13) ;  /* 0x0000000000088947 */ /* 0x000fea0003800000 */
[----:B------:R3:W5:Y:S01]  /*0630*/  LDG.E.64 R6, desc[UR4][R4.64+0x40] ;  /* 0x0000400404067981 */ /* 0x000762000c1e1b00 */
[----:B------:R-:W-:Y:S05]  /*0640*/  BRA `(.L_x_14) ;  /* 0x00000000003c7947 */ /* 0x000fea0003800000 */
.L_x_13:
[----:B------:R-:W3:Y:S02]  /*0650*/  LDG.E.64 R6, desc[UR4][R4.64+0x40] ;  /* 0x0000400404067981 */ /* 0x000ee4000c1e1b00 */
[----:B---3--:R-:W-:-:S04]  /*0660*/  ISETP.NE.U32.AND P0, PT, R6, 0x7947, PT ;  /* 0x000079470600780c */ /* 0x008fc80003f05070 */
[----:B------:R-:W-:-:S13]  /*0670*/  ISETP.NE.AND.EX P0, PT, R7, RZ, PT, P0 ;  /* 0x000000ff0700720c */ /* 0x000fda0003f05300 */
[----:B------:R-:W-:Y:S05]  /*0680*/  @P0 BRA `(.L_x_14) ;  /* 0x00000000002c0947 */ /* 0x000fea0003800000 */
[----:B------:R-:W3:Y:S01]  /*0690*/  LDG.E R6, desc[UR4][R4.64+0x48] ;  /* 0x0000480404067981 */ /* 0x000ee2000c1e1900 */
[----:B------:R-:W-:Y:S02]  /*06a0*/  VIADD R8, R0, 0x6 ;  /* 0x0000000600087836 */ /* 0x000fe40000000000 */
[----:B------:R-:W-:Y:S01]  /*06b0*/  IMAD.MOV.U32 R9, RZ, RZ, RZ ;  /* 0x000000ffff097224 */ /* 0x000fe200078e00ff */
[----:B---3--:R-:W-:-:S04]  /*06c0*/  LOP3.LUT R6, R6, 0xfffffff, RZ, 0xc0, !PT ;  /* 0x0fffffff06067812 */ /* 0x008fc800078ec0ff */
[----:B------:R-:W-:Y:S02]  /*06d0*/  ISETP.NE.U32.AND P0, PT, R6, 0x3800000, PT ;  /* 0x038000000600780c */ /* 0x000fe40003f05070 */
[----:B------:R-:W-:Y:S02]  /*06e0*/  IADD3 R6, P1, PT, R4, 0x30, RZ ;  /* 0x0000003004067810 */ /* 0x000fe40007f3e0ff */
[----:B------:R-:W-:-:S03]  /*06f0*/  ISETP.NE.AND.EX P0, PT, RZ, RZ, PT, P0 ;  /* 0x000000ffff00720c */ /* 0x000fc60003f05300 */
[----:B------:R-:W-:-:S10]  /*0700*/  IMAD.X R7, RZ, RZ, R5, P1 ;  /* 0x000000ffff077224 */ /* 0x000fd400008e0605 */
[----:B------:R-:W-:Y:S05]  /*0710*/  @!P0 BRA `(.L_x_8) ;  /* 0x0000000400488947 */ /* 0x000fea0003800000 */
[----:B------:R-:W-:Y:S02]  /*0720*/  IMAD.MOV.U32 R6, RZ, RZ, 0x7947 ;  /* 0x00007947ff067424 */ /* 0x000fe400078e00ff */
[----:B------:R-:W-:-:S07]  /*0730*/  IMAD.MOV.U32 R7, RZ, RZ, 0x0 ;  /* 0x00000000ff077424 */ /* 0x000fce00078e00ff */
.L_x_14:
[----:B-----5:R-:W-:-:S04]  /*0740*/  ISETP.NE.U32.AND P0, PT, R6, 0x7992, PT ;  /* 0x000079920600780c */ /* 0x020fc80003f05070 */
[----:B------:R-:W-:-:S13]  /*0750*/  ISETP.NE.AND.EX P0, PT, R7, RZ, PT, P0 ;  /* 0x000000ff0700720c */ /* 0x000fda0003f05300 */
[----:B------:R-:W-:Y:S05]  /*0760*/  @!P0 BRA `(.L_x_15) ;  /* 0x0000000000088947 */ /* 0x000fea0003800000 */
[----:B------:R4:W5:Y:S01]  /*0770*/  LDG.E.64 R6, desc[UR4][R4.64+0x50] ;  /* 0x0000500404067981 */ /* 0x000962000c1e1b00 */
[----:B------:R-:W-:Y:S05]  /*0780*/  BRA `(.L_x_16) ;  /* 0x00000000003c7947 */ /* 0x000fea0003800000 */
.L_x_15:
[----:B------:R-:W4:Y:S02]  /*0790*/  LDG.E.64 R6, desc[UR4][R4.64+0x50] ;  /* 0x0000500404067981 */ /* 0x000f24000c1e1b00 */
[----:B----4-:R-:W-:-:S04]  /*07a0*/  ISETP.NE.U32.AND P0, PT, R6, 0x7947, PT ;  /* 0x000079470600780c */ /* 0x010fc80003f05070 */
[----:B------:R-:W-:-:S13]  /*07b0*/  ISETP.NE.AND.EX P0, PT, R7, RZ, PT, P0 ;  /* 0x000000ff0700720c */ /* 0x000fda0003f05300 */
[----:B------:R-:W-:Y:S05]  /*07c0*/  @P0 BRA `(.L_x_16) ;  /* 0x00000000002c0947 */ /* 0x000fea0003800000 */
[----:B------:R-:W4:Y:S01]  /*07d0*/  LDG.E R6, desc[UR4][R4.64+0x58] ;  /* 0x0000580404067981 */ /* 0x000f22000c1e1900 */
[----:B------:R-:W-:Y:S02]  /*07e0*/  VIADD R8, R0, 0x8 ;  /* 0x0000000800087836 */ /* 0x000fe40000000000 */
[----:B------:R-:W-:Y:S01]  /*07f0*/  IMAD.MOV.U32 R9, RZ, RZ, RZ ;  /* 0x000000ffff097224 */ /* 0x000fe200078e00ff */
[----:B----4-:R-:W-:-:S04]  /*0800*/  LOP3.LUT R6, R6, 0xfffffff, RZ, 0xc0, !PT ;  /* 0x0fffffff06067812 */ /* 0x010fc800078ec0ff */
[----:B------:R-:W-:Y:S02]  /*0810*/  ISETP.NE.U32.AND P0, PT, R6, 0x3800000, PT ;  /* 0x038000000600780c */ /* 0x000fe40003f05070 */
[----:B------:R-:W-:Y:S02]  /*0820*/  IADD3 R6, P1, PT, R4, 0x40, RZ ;  /* 0x0000004004067810 */ /* 0x000fe40007f3e0ff */
[----:B------:R-:W-:-:S03]  /*0830*/  ISETP.NE.AND.EX P0, PT, RZ, RZ, PT, P0 ;  /* 0x000000ffff00720c */ /* 0x000fc60003f05300 */
[----:B------:R-:W-:-:S10]  /*0840*/  IMAD.X R7, RZ, RZ, R5, P1 ;  /* 0x000000ffff077224 */ /* 0x000fd400008e0605 */
[----:B------:R-:W-:Y:S05]  /*0850*/  @!P0 BRA `(.L_x_8) ;  /* 0x0000000000f88947 */ /* 0x000fea0003800000 */
[----:B------:R-:W-:Y:S02]  /*0860*/  IMAD.MOV.U32 R6, RZ, RZ, 0x7947 ;  /* 0x00007947ff067424 */ /* 0x000fe400078e00ff */
[----:B------:R-:W-:-:S07]  /*0870*/  IMAD.MOV.U32 R7, RZ, RZ, 0x0 ;  /* 0x00000000ff077424 */ /* 0x000fce00078e00ff */
.L_x_16:
[----:B-----5:R-:W-:-:S04]  /*0880*/  ISETP.NE.U32.AND P0, PT, R6, 0x7992, PT ;  /* 0x000079920600780c */ /* 0x020fc80003f05070 */
[----:B------:R-:W-:-:S13]  /*0890*/  ISETP.NE.AND.EX P0, PT, R7, RZ, PT, P0 ;  /* 0x000000ff0700720c */ /* 0x000fda0003f05300 */
[----:B------:R-:W-:Y:S05]  /*08a0*/  @!P0 BRA `(.L_x_17) ;  /* 0x0000000000088947 */ /* 0x000fea0003800000 */
[----:B------:R0:W5:Y:S01]  /*08b0*/  LDG.E.64 R6, desc[UR4][R4.64+0x60] ;  /* 0x0000600404067981 */ /* 0x000162000c1e1b00 */
[----:B------:R-:W-:Y:S05]  /*08c0*/  BRA `(.L_x_18) ;  /* 0x00000000003c7947 */ /* 0x000fea0003800000 */
.L_x_17:
[----:B------:R-:W5:Y:S02]  /*08d0*/  LDG.E.64 R6, desc[UR4][R4.64+0x60] ;  /* 0x0000600404067981 */ /* 0x000f64000c1e1b00 */
[----:B-----5:R-:W-:-:S04]  /*08e0*/  ISETP.NE.U32.AND P0, PT, R6, 0x7947, PT ;  /* 0x000079470600780c */ /* 0x020fc80003f05070 */
[----:B------:R-:W-:-:S13]  /*08f0*/  ISETP.NE.AND.EX P0, PT, R7, RZ, PT, P0 ;  /* 0x000000ff0700720c */ /* 0x000fda0003f05300 */
[----:B------:R-:W-:Y:S05]  /*0900*/  @P0 BRA `(.L_x_18) ;  /* 0x00000000002c0947 */ /* 0x000fea0003800000 */
[----:B------:R-:W5:Y:S01]  /*0910*/  LDG.E R6, desc[UR4][R4.64+0x68] ;  /* 0x0000680404067981 */ /* 0x000f62000c1e1900 */
[----:B------:R-:W-:Y:S02]  /*0920*/  VIADD R8, R0, 0xa ;  /* 0x0000000a00087836 */ /* 0x000fe40000000000 */
[----:B------:R-:W-:Y:S01]  /*0930*/  IMAD.MOV.U32 R9, RZ, RZ, RZ ;  /* 0x000000ffff097224 */ /* 0x000fe200078e00ff */
[----:B-----5:R-:W-:-:S04]  /*0940*/  LOP3.LUT R6, R6, 0xfffffff, RZ, 0xc0, !PT ;  /* 0x0fffffff06067812 */ /* 0x020fc800078ec0ff */
[----:B------:R-:W-:Y:S02]  /*0950*/  ISETP.NE.U32.AND P0, PT, R6, 0x3800000, PT ;  /* 0x038000000600780c */ /* 0x000fe40003f05070 */
[----:B------:R-:W-:Y:S02]  /*0960*/  IADD3 R6, P1, PT, R4, 0x50, RZ ;  /* 0x0000005004067810 */ /* 0x000fe40007f3e0ff */
[----:B------:R-:W-:-:S03]  /*0970*/  ISETP.NE.AND.EX P0, PT, RZ, RZ, PT, P0 ;  /* 0x000000ffff00720c */ /* 0x000fc60003f05300 */
[----:B------:R-:W-:-:S10]  /*0980*/  IMAD.X R7, RZ, RZ, R5, P1 ;  /* 0x000000ffff077224 */ /* 0x000fd400008e0605 */
[----:B------:R-:W-:Y:S05]  /*0990*/  @!P0 BRA `(.L_x_8) ;  /* 0x0000000000a88947 */ /* 0x000fea0003800000 */
[----:B------:R-:W-:Y:S02]  /*09a0*/  IMAD.MOV.U32 R6, RZ, RZ, 0x7947 ;  /* 0x00007947ff067424 */ /* 0x000fe400078e00ff */
[----:B------:R-:W-:-:S07]  /*09b0*/  IMAD.MOV.U32 R7, RZ, RZ, 0x0 ;  /* 0x00000000ff077424 */ /* 0x000fce00078e00ff */
.L_x_18:
[----:B-----5:R-:W-:-:S04]  /*09c0*/  ISETP.NE.U32.AND P0, PT, R6, 0x7992, PT ;  /* 0x000079920600780c */ /* 0x020fc80003f05070 */
[----:B------:R-:W-:-:S13]  /*09d0*/  ISETP.NE.AND.EX P0, PT, R7, RZ, PT, P0 ;  /* 0x000000ff0700720c */ /* 0x000fda0003f05300 */
[----:B------:R-:W-:Y:S05]  /*09e0*/  @!P0 BRA `(.L_x_19) ;  /* 0x0000000000088947 */ /* 0x000fea0003800000 */
[----:B------:R0:W5:Y:S01]  /*09f0*/  LDG.E.64 R6, desc[UR4][R4.64+0x70] ;  /* 0x0000700404067981 */ /* 0x000162000c1e1b00 */
[----:B------:R-:W-:Y:S05]  /*0a00*/  BRA `(.L_x_20) ;  /* 0x00000000003c7947 */ /* 0x000fea0003800000 */
.L_x_19:
        /* <DEDUP_REMOVED lines=15> */
.L_x_20:
[----:B-----5:R-:W-:-:S04]  /*0b00*/  ISETP.NE.U32.AND P0, PT, R6, 0x7992, PT ;  /* 0x000079920600780c */ /* 0x020fc80003f05070 */
[----:B------:R-:W-:-:S13]  /*0b10*/  ISETP.NE.AND.EX P0, PT, R7, RZ, PT, P0 ;  /* 0x000000ff0700720c */ /* 0x000fda0003f05300 */
[----:B------:R-:W-:Y:S05]  /*0b20*/  @P0 BRA `(.L_x_21) ;  /* 0x0000000000340947 */ /* 0x000fea0003800000 */
        /* <DEDUP_REMOVED lines=13> */
.L_x_21:
[C---:B------:R-:W-:Y:S01]  /*0c00*/  ISETP.GE.U32.AND P0, PT, R0.reuse, 0x3fff0, PT ;  /* 0x0003fff00000780c */ /* 0x040fe20003f06070 */
[----:B------:R-:W-:-:S12]  /*0c10*/  VIADD R0, R0, 0x10 ;  /* 0x0000001000007836 */ /* 0x000fd80000000000 */
[----:B------:R-:W-:Y:S05]  /*0c20*/  @!P0 BRA `(.L_x_22) ;  /* 0xfffffff4007c8947 */ /* 0x000fea000383ffff */
[----:B------:R-:W-:Y:S05]  /*0c30*/  BRA `(.L_x_23) ;  /* 0x0000000000607947 */ /* 0x000fea0003800000 */
.L_x_8:
[----:B------:R-:W0:Y:S08]  /*0c40*/  LDC.64 R10, c[0x0][0x398] ;  /* 0x0000e600ff0a7b82 */ /* 0x000e300000000a00 */
[----:B------:R-:W5:Y:S08]  /*0c50*/  LDC.64 R12, c[0x0][0x380] ;  /* 0x0000e000ff0c7b82 */ /* 0x000f700000000a00 */
[----:B------:R-:W5:Y:S01]  /*0c60*/  LDC.64 R14, c[0x0][0x388] ;  /* 0x0000e200ff0e7b82 */ /* 0x000f620000000a00 */
[----:B01234-:R-:W-:-:S07]  /*0c70*/  LEA R5, P1, R8, R10, 0x3 ;  /* 0x0000000a08057211 */ /* 0x01ffce00078218ff */
[----:B------:R-:W0:Y:S01]  /*0c80*/  LDC.64 R2, c[0x0][0x388] ;  /* 0x0000e200ff027b82 */ /* 0x000e220000000a00 */
[C---:B-----5:R-:W-:Y:S02]  /*0c90*/  IADD3 R4, P0, PT, -R5.reuse, R12, RZ ;  /* 0x0000000c05047210 */ /* 0x060fe40007f1e1ff */
[----:B------:R-:W-:Y:S01]  /*0ca0*/  LEA.HI.X R12, R8, R11, R9, 0x3, P1 ;  /* 0x0000000b080c7211 */ /* 0x000fe200008f1c09 */
[----:B------:R-:W-:Y:S01]  /*0cb0*/  IMAD.MOV.U32 R11, RZ, RZ, 0x3fde00 ;  /* 0x003fde00ff0b7424 */ /* 0x000fe200078e00ff */
[----:B------:R-:W-:Y:S02]  /*0cc0*/  IADD3 R8, P2, PT, R5, -R14, RZ ;  /* 0x8000000e05087210 */ /* 0x000fe40007f5e0ff */
[----:B------:R-:W-:Y:S01]  /*0cd0*/  IADD3 R5, P1, PT, R4, -0x20, RZ ;  /* 0xffffffe004057810 */ /* 0x000fe20007f3e0ff */
[----:B------:R-:W-:Y:S01]  /*0ce0*/  IMAD.MOV.U32 R4, RZ, RZ, 0x7947 ;  /* 0x00007947ff047424 */ /* 0x000fe200078e00ff */
[----:B------:R-:W-:Y:S01]  /*0cf0*/  IADD3 R9, P3, PT, R8, 0x10, RZ ;  /* 0x0000001008097810 */ /* 0x000fe20007f7e0ff */
[----:B------:R-:W-:Y:S01]  /*0d00*/  IMAD.MOV.U32 R8, RZ, RZ, 0x7947 ;  /* 0x00007947ff087424 */ /* 0x000fe200078e00ff */
[----:B------:R-:W-:Y:S01]  /*0d10*/  IADD3.X R10, PT, PT, ~R12, -0x1, R13, P1, P0 ;  /* 0xffffffff0c0a7810 */ /* 0x000fe20000fe050d */
[----:B------:R-:W-:Y:S01]  /*0d20*/  IMAD.MOV.U32 R13, RZ, RZ, 0x3fde00 ;  /* 0x003fde00ff0d7424 */ /* 0x000fe200078e00ff */
[----:B------:R-:W-:Y:S01]  /*0d30*/  IADD3.X R12, PT, PT, RZ, R12, ~R15, P3, P2 ;  /* 0x0000000cff0c7210 */ /* 0x000fe20001fe4c0f */
[----:B------:R1:W-:Y:S01]  /*0d40*/  STG.E.64.STRONG.SYS desc[UR4][R6.64+0x10], R4 ;  /* 0x0000100406007986 */ /* 0x0003e2000c115b04 */
[----:B------:R-:W-:-:S02]  /*0d50*/  LOP3.LUT R10, R10, 0x3ffff, RZ, 0xc0, !PT ;  /* 0x0003ffff0a0a7812 */ /* 0x000fc400078ec0ff */
[----:B------:R-:W-:Y:S02]  /*0d60*/  LOP3.LUT R12, R12, 0x3ffff, RZ, 0xc0, !PT ;  /* 0x0003ffff0c0c7812 */ /* 0x000fe400078ec0ff */
[----:B------:R-:W-:Y:S02]  /*0d70*/  LOP3.LUT R10, R10, 0x3800000, RZ, 0xfc, !PT ;  /* 0x038000000a0a7812 */ /* 0x000fe400078efcff */
[----:B------:R-:W-:-:S03]  /*0d80*/  LOP3.LUT R12, R12, 0x3800000, RZ, 0xfc, !PT ;  /* 0x038000000c0c7812 */ /* 0x000fc600078efcff */
[----:B------:R1:W-:Y:S04]  /*0d90*/  STG.E.64.STRONG.SYS desc[UR4][R6.64+0x18], R10 ;  /* 0x0000180a06007986 */ /* 0x0003e8000c115b04 */
[----:B0-----:R1:W-:Y:S04]  /*0da0*/  STG.E.64 desc[UR4][R2.64], R8 ;  /* 0x0000000802007986 */ /* 0x0013e8000c101b04 */
[----:B------:R1:W-:Y:S02]  /*0db0*/  STG.E.64 desc[UR4][R2.64+0x8], R12 ;  /* 0x0000080c02007986 */ /* 0x0003e4000c101b04 */
.L_x_23:
[----:B------:R5:W-:Y:S06]  /*0dc0*/  MEMBAR.SC.CTA ;  /* 0x0000000000007992 */ /* 0x000bec0000000000 */
[----:B-----5:R5:W-:Y:S06]  /*0dd0*/  MEMBAR.SC.CTA ;  /* 0x0000000000007992 */ /* 0x020bec0000000000 */
        /* <DEDUP_REMOVED lines=8190> */
[----:B------:R-:W-:-:S04]  /*20dc0*/  DEPBAR.LE SB0, 0x0 ;  /* 0x000080000000791a */ /* 0x000fc80000000000 */
.L_x_25:
[----:B-1----:R-:W-:-:S07]  /*20dd0*/  CS2R R2, SR_CLOCKLO ;  /* 0x0000000000027805 */ /* 0x002fce0000015000 */
.L_x_24:
[----:B--234-:R-:W-:-:S06]  /*20de0*/  CS2R R4, SR_CLOCKLO ;  /* 0x0000000000047805 */ /* 0x01cfcc0000015000 */
[----:B------:R-:W-:-:S05]  /*20df0*/  IADD3 R0, P0, PT, -R2, R4, RZ ;  /* 0x0000000402007210 */ /* 0x000fca0007f1e1ff */
[----:B------:R-:W-:Y:S01]  /*20e00*/  IMAD.X R4, R5, 0x1, ~R3, P0 ;  /* 0x0000000105047824 */ /* 0x000fe200000e0e03 */
[----:B------:R-:W-:-:S04]  /*20e10*/  ISETP.GE.U32.AND P0, PT, R0, 0x3b9aca00, PT ;  /* 0x3b9aca000000780c */ /* 0x000fc80003f06070 */
[----:B------:R-:W-:-:S13]  /*20e20*/  ISETP.GE.U32.AND.EX P0, PT, R4, RZ, PT, P0 ;  /* 0x000000ff0400720c */ /* 0x000fda0003f06100 */
[----:B------:R-:W-:Y:S05]  /*20e30*/  @!P0 BRA `(.L_x_24) ;  /* 0xfffffffc00e88947 */ /* 0x000fea000383ffff */
[----:B------:R-:W-:Y:S05]  /*20e40*/  BRA `(.L_x_25) ;  /* 0xfffffffc00e07947 */ /* 0x000fea000383ffff */
.L_x_26:
        /* <DEDUP_REMOVED lines=11> */
.L_x_29:


//--------------------- .nv.shared.reserved.0     --------------------------
	.section	.nv.shared.reserved.0,"aw",@nobits
	.weak		__nv_reservedSMEM_offset_0_alias
	.size		__nv_reservedSMEM_offset_0_alias, 0, 64
	.other		__nv_reservedSMEM_offset_0_alias,@"STO_CUDA_RESERVED_SHARED STV_DEFAULT"
__nv_reservedSMEM_offset_0_alias:
	.zero		0
	.zero		64


//--------------------- .nv.constant0._Z4linkPmS_ --------------------------
	.section	.nv.constant0._Z4linkPmS_,"a",@progbits
	.sectionflags	@""
	.align	4
.nv.constant0._Z4linkPmS_:
	.zero		912


//--------------------- .nv.constant0._Z3putPmmm  --------------------------
	.section	.nv.constant0._Z3putPmmm,"a",@progbits
	.sectionflags	@""
	.align	4
.nv.constant0._Z3putPmmm:
	.zero		920


//--------------------- .nv.constant0._Z4loopPmS_PVmmm --------------------------
	.section	.nv.constant0._Z4loopPmS_PVmmm,"a",@progbits
	.sectionflags	@""
	.align	4
.nv.constant0._Z4loopPmS_PVmmm:
	.zero		936


//--------------------- SYMBOLS --------------------------

	.type		.nv.reservedSmem.offset0,@object
	.size		.nv.reservedSmem.offset0,0x4
